def gluon_tcgen05(
    a_ptr,
    b_ptr,
    c_ptr,
    M,
    N,
    K,
    stride_am,
    stride_bk,
    stride_cm,
    BLOCK_M: gl.constexpr,
    BLOCK_N: gl.constexpr,
    BLOCK_K: gl.constexpr,
    DTYPE: gl.constexpr,
    A_LAYOUT: gl.constexpr,
    B_LAYOUT: gl.constexpr,
    C_LAYOUT: gl.constexpr,
    B_SHAPE: gl.constexpr,
    TMEM_LAYOUT: gl.constexpr,
    TMEM_REG: gl.constexpr,
    TRANS_B: gl.constexpr,
    NUM_BUFFERS: gl.constexpr,
):
    a_desc = tma.make_tensor_descriptor(
        a_ptr, [M, K], [stride_am, 1], [BLOCK_M, BLOCK_K], A_LAYOUT
    )
    b_desc = tma.make_tensor_descriptor(
        b_ptr,
        [N, K] if TRANS_B else [K, N],
        [stride_bk, 1],
        B_SHAPE,
        B_LAYOUT,
    )
    c_desc = tma.make_tensor_descriptor(
        c_ptr, [M, N], [stride_cm, 1], [BLOCK_M, BLOCK_N], C_LAYOUT
    )

    a_bufs = gl.allocate_shared_memory(
        DTYPE, [NUM_BUFFERS, BLOCK_M, BLOCK_K], A_LAYOUT
    )
    b_bufs = gl.allocate_shared_memory(DTYPE, [NUM_BUFFERS] + B_SHAPE, B_LAYOUT)

    pid_m = gl.program_id(0)
    pid_n = gl.program_id(1)
    off_m = pid_m * BLOCK_M
    off_n = pid_n * BLOCK_N

    tma_bars = gl.allocate_shared_memory(
        gl.int64, [NUM_BUFFERS, 1], mbarrier.MBarrierLayout()
    )
    mma_bars = gl.allocate_shared_memory(
        gl.int64, [NUM_BUFFERS, 1], mbarrier.MBarrierLayout()
    )
    for i in gl.static_range(NUM_BUFFERS):
        mbarrier.init(tma_bars.index(i), count=1)
        mbarrier.init(mma_bars.index(i), count=1)

    acc_tmem = allocate_tensor_memory(gl.float32, [BLOCK_M, BLOCK_N], TMEM_LAYOUT)
    idx = 0
    phase = 0
    use_acc = False
    for k in range(0, K, BLOCK_K):
        a = a_bufs.index(idx)
        b = b_bufs.index(idx)
        tma_bar = tma_bars.index(idx)
        mma_bar = mma_bars.index(idx)
        mbarrier.expect(
            tma_bar, a_desc.block_type.nbytes + b_desc.block_type.nbytes
        )
        tma.async_copy_global_to_shared(a_desc, [off_m, k], tma_bar, a)
        tma.async_copy_global_to_shared(
            b_desc, [off_n, k] if TRANS_B else [k, off_n], tma_bar, b
        )
        mbarrier.wait(tma_bar, phase=phase)

        if TRANS_B:
            b = b.permute((1, 0))
        tcgen05_mma(a, b, acc_tmem, use_acc=use_acc)
        tcgen05_commit(mma_bar)
        mbarrier.wait(mma_bar, phase=phase)
        use_acc = True

        idx += 1
        if idx == NUM_BUFFERS:
            idx = 0
            phase ^= 1

    for i in gl.static_range(NUM_BUFFERS):
        mbarrier.invalidate(tma_bars.index(i))
        mbarrier.invalidate(mma_bars.index(i))

    acc = acc_tmem.load(TMEM_REG)
    c_smem = gl.allocate_shared_memory(DTYPE, [BLOCK_M, BLOCK_N], C_LAYOUT)
    c_smem.store(acc.to(DTYPE))
    fence_async_shared()
    tma.async_copy_shared_to_global(c_desc, [off_m, off_n], c_smem)
    tma.store_wait(pendings=0)

# config = {"BLOCK_K": 128, "BLOCK_M": 64, "BLOCK_N": 64, "arch": "sm_100", "dtype": "fp8e4m3", "num_buffers": 3, "num_warps": 4, "trans_b": 0}
# arch = sm_100


// ===== COMPILED SASS (sm_100a) =====

	.target	sm_100a

	.elftype	@"ET_EXEC"


//--------------------- .note.nv.tkinfo           --------------------------
	.section	.note.nv.tkinfo,"",@"SHT_NOTE"
	.sectionflags	@"SHF_NOTE_NV_TKINFO"
	.tkinfo
        /*0018*/ 	.word	0x00000081
        /*0030*/ 	.string	""
        /*0030*/ 	.string	"ptxas-blackwell"
        /*0030*/ 	.string	"Cuda compilation tools, release 12.9, V12.9.86"
        /*0030*/ 	.string	"Build cuda_12.9.r12.9/compiler.36037853_0"
        /*0030*/ 	.string	"-v  -suppress-debug-info  -lineinfo  -arch sm_100a "



//--------------------- .note.nv.cuver            --------------------------
	.section	.note.nv.cuver,"",@"SHT_NOTE"
	.sectionflags	@"SHF_NOTE_NV_CUVER"
        /*0018*/ 	.short	0x0001
        /*001a*/ 	.short	0x0064
        /*001c*/ 	.short	0x0001
        /*001e*/ 	.short	0x0000
        /*0020*/ 	.short	0x0001
        /*0022*/ 	.short	0x0000


//--------------------- .nv.info                  --------------------------
	.section	.nv.info,"",@"SHT_CUDA_INFO"
	.align	4


	//----- nvinfo : EIATTR_REGCOUNT
	.align		4
        /*0000*/ 	.byte	0x04, 0x2f
        /*0002*/ 	.short	(.L_4 - .L_3)
	.align		4
.L_3:
        /*0004*/ 	.word	index@(gluon_tcgen05)
        /*0008*/ 	.word	0x00000027


	//----- nvinfo : EIATTR_FRAME_SIZE
	.align		4
.L_4:
        /*000c*/ 	.byte	0x04, 0x11
        /*000e*/ 	.short	(.L_6 - .L_5)
	.align		4
.L_5:
        /*0010*/ 	.word	index@($__internal_2_$__cuda_sm10x_tcgen05_guardrail_trap_unallocated_columns_being_dealloced)
        /*0014*/ 	.word	0x00000000


	//----- nvinfo : EIATTR_FRAME_SIZE
	.align		4
.L_6:
        /*0018*/ 	.byte	0x04, 0x11
        /*001a*/ 	.short	(.L_8 - .L_7)
	.align		4
.L_7:
        /*001c*/ 	.word	index@($__internal_1_$__cuda_sm10x_tcgen05_guardrail_trap_phase_invalid_during_alloc)
        /*0020*/ 	.word	0x00000000


	//----- nvinfo : EIATTR_FRAME_SIZE
	.align		4
.L_8:
        /*0024*/ 	.byte	0x04, 0x11
        /*0026*/ 	.short	(.L_10 - .L_9)
	.align		4
.L_9:
        /*0028*/ 	.word	index@($__internal_0_$__cuda_sm10x_tcgen05_guardrail_trap_col_being_dealloced_not_returned_by_alloc)
        /*002c*/ 	.word	0x00000000


	//----- nvinfo : EIATTR_FRAME_SIZE
	.align		4
.L_10:
        /*0030*/ 	.byte	0x04, 0x11
        /*0032*/ 	.short	(.L_12 - .L_11)
	.align		4
.L_11:
        /*0034*/ 	.word	index@(gluon_tcgen05)
        /*0038*/ 	.word	0x00000000


	//----- nvinfo : EIATTR_MIN_STACK_SIZE
	.align		4
.L_12:
        /*003c*/ 	.byte	0x04, 0x12
        /*003e*/ 	.short	(.L_14 - .L_13)
	.align		4
.L_13:
        /*0040*/ 	.word	index@(gluon_tcgen05)
        /*0044*/ 	.word	0x00000000
.L_14:


//--------------------- .nv.info.gluon_tcgen05    --------------------------
	.section	.nv.info.gluon_tcgen05,"",@"SHT_CUDA_INFO"
	.sectionflags	@""
	.align	4


	//----- nvinfo : EIATTR_CUDA_API_VERSION
	.align		4
        /*0000*/ 	.byte	0x04, 0x37
        /*0002*/ 	.short	(.L_16 - .L_15)
.L_15:
        /*0004*/ 	.word	0x00000081


	//----- nvinfo : EIATTR_KPARAM_INFO
	.align		4
.L_16:
        /*0008*/ 	.byte	0x04, 0x17
        /*000a*/ 	.short	(.L_18 - .L_17)
.L_17:
        /*000c*/ 	.word	0x00000000
        /*0010*/ 	.short	0x000a
        /*0012*/ 	.short	0x0048
        /*0014*/ 	.byte	0x00, 0xf4, 0x21, 0x00


	//----- nvinfo : EIATTR_KPARAM_INFO
	.align		4
.L_18:
        /*0018*/ 	.byte	0x04, 0x17
        /*001a*/ 	.short	(.L_20 - .L_19)
.L_19:
        /*001c*/ 	.word	0x00000000
        /*0020*/ 	.short	0x0009
        /*0022*/ 	.short	0x0040
        /*0024*/ 	.byte	0x00, 0xf4, 0x21, 0x00


	//----- nvinfo : EIATTR_KPARAM_INFO
	.align		4
.L_20:
        /*0028*/ 	.byte	0x04, 0x17
        /*002a*/ 	.short	(.L_22 - .L_21)
.L_21:
        /*002c*/ 	.word	0x00000000
        /*0030*/ 	.short	0x0008
        /*0032*/ 	.short	0x0038
        /*0034*/ 	.byte	0x00, 0xf0, 0x21, 0x00


	//----- nvinfo : EIATTR_KPARAM_INFO
	.align		4
.L_22:
        /*0038*/ 	.byte	0x04, 0x17
        /*003a*/ 	.short	(.L_24 - .L_23)
.L_23:
        /*003c*/ 	.word	0x00000000
        /*0040*/ 	.short	0x0007
        /*0042*/ 	.short	0x0030
        /*0044*/ 	.byte	0x00, 0xf0, 0x21, 0x00


	//----- nvinfo : EIATTR_KPARAM_INFO
	.align		4
.L_24:
        /*0048*/ 	.byte	0x04, 0x17
        /*004a*/ 	.short	(.L_26 - .L_25)
.L_25:
        /*004c*/ 	.word	0x00000000
        /*0050*/ 	.short	0x0006
        /*0052*/ 	.short	0x0028
        /*0054*/ 	.byte	0x00, 0xf0, 0x21, 0x00


	//----- nvinfo : EIATTR_KPARAM_INFO
	.align		4
.L_26:
        /*0058*/ 	.byte	0x04, 0x17
        /*005a*/ 	.short	(.L_28 - .L_27)
.L_27:
        /*005c*/ 	.word	0x00000000
        /*0060*/ 	.short	0x0005
        /*0062*/ 	.short	0x0020
        /*0064*/ 	.byte	0x00, 0xf0, 0x11, 0x00


	//----- nvinfo : EIATTR_KPARAM_INFO
	.align		4
.L_28:
        /*0068*/ 	.byte	0x04, 0x17
        /*006a*/ 	.short	(.L_30 - .L_29)
.L_29:
        /*006c*/ 	.word	0x00000000
        /*0070*/ 	.short	0x0004
        /*0072*/ 	.short	0x001c
        /*0074*/ 	.byte	0x00, 0xf0, 0x11, 0x00


	//----- nvinfo : EIATTR_KPARAM_INFO
	.align		4
.L_30:
        /*0078*/ 	.byte	0x04, 0x17
        /*007a*/ 	.short	(.L_32 - .L_31)
.L_31:
        /*007c*/ 	.word	0x00000000
        /*0080*/ 	.short	0x0003
        /*0082*/ 	.short	0x0018
        /*0084*/ 	.byte	0x00, 0xf0, 0x11, 0x00


	//----- nvinfo : EIATTR_KPARAM_INFO
	.align		4
.L_32:
        /*0088*/ 	.byte	0x04, 0x17
        /*008a*/ 	.short	(.L_34 - .L_33)
.L_33:
        /*008c*/ 	.word	0x00000000
        /*0090*/ 	.short	0x0002
        /*0092*/ 	.short	0x0010
        /*0094*/ 	.byte	0x00, 0xf4, 0x21, 0x00


	//----- nvinfo : EIATTR_KPARAM_INFO
	.align		4
.L_34:
        /*0098*/ 	.byte	0x04, 0x17
        /*009a*/ 	.short	(.L_36 - .L_35)
.L_35:
        /*009c*/ 	.word	0x00000000
        /*00a0*/ 	.short	0x0001
        /*00a2*/ 	.short	0x0008
        /*00a4*/ 	.byte	0x00, 0xf4, 0x21, 0x00


	//----- nvinfo : EIATTR_KPARAM_INFO
	.align		4
.L_36:
        /*00a8*/ 	.byte	0x04, 0x17
        /*00aa*/ 	.short	(.L_38 - .L_37)
.L_37:
        /*00ac*/ 	.word	0x00000000
        /*00b0*/ 	.short	0x0000
        /*00b2*/ 	.short	0x0000
        /*00b4*/ 	.byte	0x00, 0xf4, 0x21, 0x00


	//----- nvinfo : EIATTR_AT_ENTRY_FRAGMENTS
	.align		4
.L_38:
        /*00b8*/ 	.byte	0x04, 0x4f
        /*00ba*/ 	.short	(.L_40 - .L_39)


	//   ....[0]....
.L_39:
        /*00bc*/ 	.word	0x00000004


	//----- nvinfo : EIATTR_RESERVED_SMEM_USED
	.align		4
.L_40:
        /*00c0*/ 	.byte	0x01, 0x41
	.zero		2


	//----- nvinfo : EIATTR_SPARSE_MMA_MASK
	.align		4
        /*00c4*/ 	.byte	0x03, 0x50
        /*00c6*/ 	.short	0x0000


	//----- nvinfo : EIATTR_TCGEN05_1CTA_USED
	.align		4
        /*00c8*/ 	.byte	0x01, 0x51
	.zero		2


	//----- nvinfo : EIATTR_MAXREG_COUNT
	.align		4
        /*00cc*/ 	.byte	0x03, 0x1b
        /*00ce*/ 	.short	0x00ff


	//----- nvinfo : EIATTR_NUM_BARRIERS
	.align		4
        /*00d0*/ 	.byte	0x02, 0x4c
        /*00d2*/ 	.byte	0x01
	.zero		1


	//----- nvinfo : EIATTR_INT_WARP_WIDE_INSTR_OFFSETS
	.align		4
        /*00d4*/ 	.byte	0x04, 0x31
        /*00d6*/ 	.short	(.L_42 - .L_41)


	//   ....[0]....
.L_41:
        /*00d8*/ 	.word	0x00001620


	//   ....[1]....
        /*00dc*/ 	.word	0x00001640


	//   ....[2]....
        /*00e0*/ 	.word	0x000016c0


	//   ....[3]....
        /*00e4*/ 	.word	0x00001990


	//   ....[4]....
        /*00e8*/ 	.word	0x000019a0


	//   ....[5]....
        /*00ec*/ 	.word	0x000019b0


	//   ....[6]....
        /*00f0*/ 	.word	0x000019c0


	//   ....[7]....
        /*00f4*/ 	.word	0x00001ce0


	//   ....[8]....
        /*00f8*/ 	.word	0x00001cf0


	//   ....[9]....
        /*00fc*/ 	.word	0x00001e60


	//   ....[10]....
        /*0100*/ 	.word	0x00001eb0


	//   ....[11]....
        /*0104*/ 	.word	0x00001ec0


	//   ....[12]....
        /*0108*/ 	.word	0x00001ef0


	//   ....[13]....
        /*010c*/ 	.word	0x000021e0


	//   ....[14]....
        /*0110*/ 	.word	0x000021f0


	//   ....[15]....
        /*0114*/ 	.word	0x00002520


	//   ....[16]....
        /*0118*/ 	.word	0x00002530


	//   ....[17]....
        /*011c*/ 	.word	0x00002870


	//   ....[18]....
        /*0120*/ 	.word	0x000028c0


	//----- nvinfo : EIATTR_COOP_GROUP_MASK_REGIDS
	.align		4
.L_42:
        /*0124*/ 	.byte	0x04, 0x29
        /*0126*/ 	.short	(.L_44 - .L_43)


	//   ....[0]....
.L_43:
        /*0128*/ 	.word	0xffffffff


	//   ....[1]....
        /*012c*/ 	.word	0xffffffff


	//   ....[2]....
        /*0130*/ 	.word	0xffffffff


	//   ....[3]....
        /*0134*/ 	.word	0xffffffff


	//   ....[4]....
        /*0138*/ 	.word	0xffffffff


	//   ....[5]....
        /*013c*/ 	.word	0xffffffff


	//   ....[6]....
        /*0140*/ 	.word	0xffffffff


	//   ....[7]....
        /*0144*/ 	.word	0xffffffff


	//   ....[8]....
        /*0148*/ 	.word	0xffffffff


	//   ....[9]....
        /*014c*/ 	.word	0xffffffff


	//----- nvinfo : EIATTR_COOP_GROUP_INSTR_OFFSETS
	.align		4
.L_44:
        /*0150*/ 	.byte	0x04, 0x28
        /*0152*/ 	.short	(.L_46 - .L_45)


	//   ....[0]....
.L_45:
        /*0154*/ 	.word	0x00000050


	//   ....[1]....
        /*0158*/ 	.word	0x00000310


	//   ....[2]....
        /*015c*/ 	.word	0x000004f0


	//   ....[3]....
        /*0160*/ 	.word	0x000009a0


	//   ....[4]....
        /*0164*/ 	.word	0x00000ae0


	//   ....[5]....
        /*0168*/ 	.word	0x00000f50


	//   ....[6]....
        /*016c*/ 	.word	0x00001090


	//   ....[7]....
        /*0170*/ 	.word	0x000014e0


	//   ....[8]....
        /*0174*/ 	.word	0x00002700


	//   ....[9]....
        /*0178*/ 	.word	0x00002970


	//----- nvinfo : EIATTR_VRC_CTA_INIT_COUNT
	.align		4
.L_46:
        /*017c*/ 	.byte	0x02, 0x4a
        /*017e*/ 	.byte	0x80
	.zero		1


	//----- nvinfo : EIATTR_MBARRIER_INSTR_OFFSETS
	.align		4
        /*0180*/ 	.byte	0x04, 0x39
        /*0182*/ 	.short	(.L_48 - .L_47)


	//   ....[0]....
.L_47:
        /*0184*/ 	.word	0x000016e0
        /*0188*/ 	.word	0x000000ff
        /*018c*/ 	.word	0x0000c000
        /*0190*/ 	.short	0x0100
        /*0192*/ 	.byte	0x08
	.zero		1


	//   ....[1]....
        /*0194*/ 	.word	0x000016f0
        /*0198*/ 	.word	0x000000ff
        /*019c*/ 	.word	0x0000c020
        /*01a0*/ 	.short	0x0100
        /*01a2*/ 	.byte	0x08
	.zero		1


	//   ....[2]....
        /*01a4*/ 	.word	0x000017a0
        /*01a8*/ 	.word	0x000000ff
        /*01ac*/ 	.word	0x0000c008
        /*01b0*/ 	.short	0x0100
        /*01b2*/ 	.byte	0x08
	.zero		1


	//   ....[3]....
        /*01b4*/ 	.word	0x000017b0
        /*01b8*/ 	.word	0x000000ff
        /*01bc*/ 	.word	0x0000c028
        /*01c0*/ 	.short	0x0100
        /*01c2*/ 	.byte	0x08
	.zero		1


	//   ....[4]....
        /*01c4*/ 	.word	0x000018c0
        /*01c8*/ 	.word	0x000000ff
        /*01cc*/ 	.word	0x0000c010
        /*01d0*/ 	.short	0x0100
        /*01d2*/ 	.byte	0x08
	.zero		1


	//   ....[5]....
        /*01d4*/ 	.word	0x000018d0
        /*01d8*/ 	.word	0x000000ff
        /*01dc*/ 	.word	0x0000c030
        /*01e0*/ 	.short	0x0100
        /*01e2*/ 	.byte	0x08
	.zero		1


	//   ....[6]....
        /*01e4*/ 	.word	0x00001aa0
        /*01e8*/ 	.word	0x000000ff
        /*01ec*/ 	.word	0x0000c000
        /*01f0*/ 	.short	0x010a
        /*01f2*/ 	.byte	0x08
	.zero		1


	//   ....[7]....
        /*01f4*/ 	.word	0x00001d40
        /*01f8*/ 	.word	0x000000ff
        /*01fc*/ 	.word	0x0000c020
        /*0200*/ 	.short	0x010a
        /*0202*/ 	.byte	0x08
	.zero		1


	//   ....[8]....
        /*0204*/ 	.word	0x00001f60
        /*0208*/ 	.word	0x000000ff
        /*020c*/ 	.word	0x0000c000
        /*0210*/ 	.short	0x010a
        /*0212*/ 	.byte	0x1c
	.zero		1


	//   ....[9]....
        /*0214*/ 	.word	0x00002230
        /*0218*/ 	.word	0x000000ff
        /*021c*/ 	.word	0x0000c020
        /*0220*/ 	.short	0x010a
        /*0222*/ 	.byte	0x1c
	.zero		1


	//   ....[10]....
        /*0224*/ 	.word	0x00002310
        /*0228*/ 	.word	0x000000ff
        /*022c*/ 	.word	0x0000c000
        /*0230*/ 	.short	0x0108
        /*0232*/ 	.byte	0x08
	.zero		1


	//   ....[11]....
        /*0234*/ 	.word	0x00002320
        /*0238*/ 	.word	0x000000ff
        /*023c*/ 	.word	0x0000c020
        /*0240*/ 	.short	0x0108
        /*0242*/ 	.byte	0x08
	.zero		1


	//   ....[12]....
        /*0244*/ 	.word	0x00002370
        /*0248*/ 	.word	0x000000ff
        /*024c*/ 	.word	0x0000c008
        /*0250*/ 	.short	0x0108
        /*0252*/ 	.byte	0x08
	.zero		1


	//   ....[13]....
        /*0254*/ 	.word	0x00002380
        /*0258*/ 	.word	0x000000ff
        /*025c*/ 	.word	0x0000c028
        /*0260*/ 	.short	0x0108
        /*0262*/ 	.byte	0x08
	.zero		1


	//   ....[14]....
        /*0264*/ 	.word	0x000023d0
        /*0268*/ 	.word	0x000000ff
        /*026c*/ 	.word	0x0000c010
        /*0270*/ 	.short	0x0108
        /*0272*/ 	.byte	0x08
	.zero		1


	//   ....[15]....
        /*0274*/ 	.word	0x000023e0
        /*0278*/ 	.word	0x000000ff
        /*027c*/ 	.word	0x0000c030
        /*0280*/ 	.short	0x0108
        /*0282*/ 	.byte	0x08
	.zero		1


	//   ....[16]....
        /*0284*/ 	.word	0x00002990
        /*0288*/ 	.word	0x000000ff
        /*028c*/ 	.word	0x0000c000
        /*0290*/ 	.short	0x010a
        /*0292*/ 	.byte	0x08
	.zero		1


	//   ....[17]....
        /*0294*/ 	.word	0x000029c0
        /*0298*/ 	.word	0x000000ff
        /*029c*/ 	.word	0x0000c020
        /*02a0*/ 	.short	0x010a
        /*02a2*/ 	.byte	0x08
	.zero		1


	//   ....[18]....
        /*02a4*/ 	.word	0x000029f0
        /*02a8*/ 	.word	0x000000ff
        /*02ac*/ 	.word	0x0000c000
        /*02b0*/ 	.short	0x010a
        /*02b2*/ 	.byte	0x1c
	.zero		1


	//   ....[19]....
        /*02b4*/ 	.word	0x00002a20
        /*02b8*/ 	.word	0x000000ff
        /*02bc*/ 	.word	0x0000c020
        /*02c0*/ 	.short	0x010a
        /*02c2*/ 	.byte	0x1c
	.zero		1


	//----- nvinfo : EIATTR_NUM_MBARRIERS
	.align		4
.L_48:
        /*02c4*/ 	.byte	0x03, 0x38
        /*02c6*/ 	.short	0x0006


	//----- nvinfo : EIATTR_EXIT_INSTR_OFFSETS
	.align		4
        /*02c8*/ 	.byte	0x04, 0x1c
        /*02ca*/ 	.short	(.L_50 - .L_49)


	//   ....[0]....
.L_49:
        /*02cc*/ 	.word	0x00002980


	//----- nvinfo : EIATTR_REQNTID
	.align		4
.L_50:
        /*02d0*/ 	.byte	0x04, 0x10
        /*02d2*/ 	.short	(.L_52 - .L_51)
.L_51:
        /*02d4*/ 	.word	0x00000080
        /*02d8*/ 	.word	0x00000001
        /*02dc*/ 	.word	0x00000001


	//----- nvinfo : EIATTR_CRS_STACK_SIZE
	.align		4
.L_52:
        /*02e0*/ 	.byte	0x04, 0x1e
        /*02e2*/ 	.short	(.L_54 - .L_53)
.L_53:
        /*02e4*/ 	.word	0x00000000


	//----- nvinfo : EIATTR_CBANK_PARAM_SIZE
	.align		4
.L_54:
        /*02e8*/ 	.byte	0x03, 0x19
        /*02ea*/ 	.short	0x0050


	//----- nvinfo : EIATTR_PARAM_CBANK
	.align		4
        /*02ec*/ 	.byte	0x04, 0x0a
        /*02ee*/ 	.short	(.L_56 - .L_55)
	.align		4
.L_55:
        /*02f0*/ 	.word	index@(.nv.constant0.gluon_tcgen05)
        /*02f4*/ 	.short	0x0380
        /*02f6*/ 	.short	0x0050


	//----- nvinfo : EIATTR_SW_WAR
	.align		4
.L_56:
        /*02f8*/ 	.byte	0x04, 0x36
        /*02fa*/ 	.short	(.L_58 - .L_57)
.L_57:
        /*02fc*/ 	.word	0x00000008
.L_58:


//--------------------- .nv.compat                --------------------------
	.section	.nv.compat,"",@"SHT_CUDA_COMPAT_INFO"
	.align	4
        /*0000*/ 	.byte	0x02, 0x02, 0x02, 0x00, 0x02, 0x05, 0x05, 0x00, 0x02, 0x03, 0x03, 0x00, 0x02, 0x06, 0x01, 0x00


//--------------------- .nv.callgraph             --------------------------
	.section	.nv.callgraph,"",@"SHT_CUDA_CALLGRAPH"
	.align	4
	.sectionentsize	8
	.align		4
        /*0000*/ 	.word	0x00000000
	.align		4
        /*0004*/ 	.word	0xffffffff
	.align		4
        /*0008*/ 	.word	0x00000000
	.align		4
        /*000c*/ 	.word	0xfffffffe
	.align		4
        /*0010*/ 	.word	0x00000000
	.align		4
        /*0014*/ 	.word	0xfffffffd
	.align		4
        /*0018*/ 	.word	0x00000000
	.align		4
        /*001c*/ 	.word	0xfffffffc


//--------------------- .text.gluon_tcgen05       --------------------------
	.section	.text.gluon_tcgen05,"ax",@progbits
	.align	128
        .global         gluon_tcgen05
        .type           gluon_tcgen05,@function
        .size           gluon_tcgen05,(.L_x_81 - gluon_tcgen05)
        .other          gluon_tcgen05,@"STO_CUDA_ENTRY STV_DEFAULT"
gluon_tcgen05:
.text.gluon_tcgen05:
[----:B------:R-:W1:Y:S01]  /*0000*/  LDC R1, c[0x0][0x37c] ;  /* 0x0000df00ff017b82 */ /* 0x000e620000000800 */
[----:B------:R-:W2:Y:S02]  /*0010*/  S2R R0, SR_TID.X ;  /* 0x0000000000007919 */ /* 0x000ea40000002100 */
[----:B--2---:R-:W-:-:S13]  /*0020*/  ISETP.GE.U32.AND P2, PT, R0, 0x20, PT ;  /* 0x000000200000780c */ /* 0x004fda0003f46070 */
[----:B------:R-:W-:Y:S05]  /*0030*/  @P2 BRA `(.L_x_0) ;  /* 0x0000000000b82947 */ /* 0x000fea0003800000 */
[----:B------:R-:W2:Y:S01]  /*0040*/  S2UR UR6, SR_CgaCtaId ;  /* 0x00000000000679c3 */ /* 0x000ea20000008800 */
[----:B------:R-:W-:Y:S01]  /*0050*/  NOP ;  /* 0x0000000000007918 */ /* 0x000fe20000000000 */
[----:B------:R-:W-:Y:S02]  /*0060*/  UMOV UR4, 0x40 ;  /* 0x0000004000047882 */ /* 0x000fe40000000000 */
[----:B--2---:R-:W-:-:S09]  /*0070*/  ULEA UR4, UR6, UR4, 0x18 ;  /* 0x0000000406047291 */ /* 0x004fd2000f8ec0ff */
[----:B------:R-:W2:Y:S01]  /*0080*/  LDS.U8 R2, [UR4] ;  /* 0x00000004ff027984 */ /* 0x000ea20008000000 */
[----:B------:R-:W-:Y:S02]  /*0090*/  UMOV UR4, 0x400 ;  /* 0x0000040000047882 */ /* 0x000fe40000000000 */
[----:B------:R-:W-:Y:S01]  /*00a0*/  ULEA UR4, UR6, UR4, 0x18 ;  /* 0x0000000406047291 */ /* 0x000fe2000f8ec0ff */
[----:B--2---:R-:W-:-:S13]  /*00b0*/  ISETP.NE.AND P0, PT, R2, RZ, PT ;  /* 0x000000ff0200720c */ /* 0x004fda0003f05270 */
[----:B------:R-:W-:Y:S05]  /*00c0*/  @P0 BRA `(.L_x_1) ;  /* 0x00000000007c0947 */ /* 0x000fea0003800000 */
[----:B------:R-:W-:-:S13]  /*00d0*/  ELECT P0, URZ, PT ;  /* 0x0000000000ff782f */ /* 0x000fda0003800000 */
[----:B------:R-:W-:Y:S05]  /*00e0*/  @!P0 BRA `(.L_x_2) ;  /* 0x0000000000848947 */ /* 0x000fea0003800000 */
[----:B------:R-:W-:Y:S01]  /*00f0*/  UMOV UR5, 0x2 ;  /* 0x0000000200057882 */ /* 0x000fe20000000000 */
[----:B------:R-:W-:Y:S02]  /*0100*/  IMAD.MOV.U32 R5, RZ, RZ, 0x1 ;  /* 0x00000001ff057424 */ /* 0x000fe400078e00ff */
[----:B------:R-:W-:Y:S02]  /*0110*/  IMAD.MOV.U32 R3, RZ, RZ, 0x3 ;  /* 0x00000003ff037424 */ /* 0x000fe400078e00ff */
[----:B------:R-:W-:Y:S04]  /*0120*/  DEPBAR.LE SB2, 0x36 ;  /* 0x0000ad800000791a */ /* 0x000fe80000000000 */
[----:B------:R-:W2:Y:S02]  /*0130*/  UTCATOMSWS.FIND_AND_SET.ALIGN UP0, UR5, UR5 ;  /* 0x00000005000575e3 */ /* 0x000ea40008000800 */
[----:B--2---:R-:W-:-:S04]  /*0140*/  PLOP3.LUT P0, PT, PT, PT, UP0, 0x80, 0x8 ;  /* 0x000000000008781c */ /* 0x004fc80003f0f008 */
[----:B------:R-:W-:-:S04]  /*0150*/  SEL R2, RZ, 0xffffffff, !P0 ;  /* 0xffffffffff027807 */ /* 0x000fc80004000000 */
[----:B------:R-:W-:Y:S01]  /*0160*/  ISETP.NE.AND P0, PT, R2, RZ, PT ;  /* 0x000000ff0200720c */ /* 0x000fe20003f05270 */
[----:B------:R-:W-:-:S12]  /*0170*/  IMAD.U32 R2, RZ, RZ, UR5 ;  /* 0x00000005ff027e24 */ /* 0x000fd8000f8e00ff */
[----:B------:R-:W-:Y:S05]  /*0180*/  @P0 BRA `(.L_x_3) ;  /* 0x0000000000240947 */ /* 0x000fea0003800000 */
.L_x_4:
[----:B------:R-:W-:Y:S05]  /*0190*/  NANOSLEEP 0x64 ;  /* 0x000000640000795d */ /* 0x000fea0003800000 */
[----:B------:R-:W-:-:S05]  /*01a0*/  UMOV UR5, 0x2 ;  /* 0x0000000200057882 */ /* 0x000fca0000000000 */
[----:B------:R-:W-:Y:S04]  /*01b0*/  DEPBAR.LE SB2, 0x36 ;  /* 0x0000ad800000791a */ /* 0x000fe80000000000 */
[----:B------:R-:W2:Y:S02]  /*01c0*/  UTCATOMSWS.FIND_AND_SET.ALIGN UP0, UR5, UR5 ;  /* 0x00000005000575e3 */ /* 0x000ea40008000800 */
[----:B--2---:R-:W-:-:S04]  /*01d0*/  PLOP3.LUT P0, PT, PT, PT, UP0, 0x80, 0x8 ;  /* 0x000000000008781c */ /* 0x004fc80003f0f008 */
[----:B------:R-:W-:-:S04]  /*01e0*/  SEL R2, RZ, 0xffffffff, !P0 ;  /* 0xffffffffff027807 */ /* 0x000fc80004000000 */
[----:B------:R-:W-:Y:S01]  /*01f0*/  ISETP.NE.AND P0, PT, R2, RZ, PT ;  /* 0x000000ff0200720c */ /* 0x000fe20003f05270 */
[----:B------:R-:W-:-:S12]  /*0200*/  IMAD.U32 R2, RZ, RZ, UR5 ;  /* 0x00000005ff027e24 */ /* 0x000fd8000f8e00ff */
[----:B------:R-:W-:Y:S05]  /*0210*/  @!P0 BRA `(.L_x_4) ;  /* 0xfffffffc00dc8947 */ /* 0x000fea000383ffff */
.L_x_3:
[C---:B------:R-:W-:Y:S01]  /*0220*/  VIADD R4, R2.reuse, 0x10 ;  /* 0x0000001002047836 */ /* 0x040fe20000000000 */
[----:B------:R-:W-:Y:S01]  /*0230*/  UMOV UR5, 0x50 ;  /* 0x0000005000057882 */ /* 0x000fe20000000000 */
[----:B------:R-:W-:Y:S01]  /*0240*/  SHF.L.U32 R3, R3, R2, RZ ;  /* 0x0000000203037219 */ /* 0x000fe200000006ff */
[----:B------:R-:W-:Y:S01]  /*0250*/  ULEA UR5, UR6, UR5, 0x18 ;  /* 0x0000000506057291 */ /* 0x000fe2000f8ec0ff */
[----:B------:R-:W-:Y:S01]  /*0260*/  IMAD.SHL.U32 R2, R2, 0x20, RZ ;  /* 0x0000002002027824 */ /* 0x000fe200078e00ff */
[----:B------:R-:W-:-:S04]  /*0270*/  SHF.L.U32 R4, R5, R4, RZ ;  /* 0x0000000405047219 */ /* 0x000fc800000006ff */
[----:B------:R-:W-:-:S05]  /*0280*/  LOP3.LUT R3, R4, R3, RZ, 0xfc, !PT ;  /* 0x0000000304037212 */ /* 0x000fca00078efcff */
[----:B------:R2:W-:Y:S04]  /*0290*/  ATOMS.OR RZ, [UR5], R3 ;  /* 0x00000003ffff798c */ /* 0x0005e8000b000005 */
[----:B------:R2:W-:Y:S01]  /*02a0*/  STS [UR4], R2 ;  /* 0x00000002ff007988 */ /* 0x0005e20008000804 */
[----:B------:R-:W-:Y:S05]  /*02b0*/  BRA `(.L_x_2) ;  /* 0x0000000000107947 */ /* 0x000fea0003800000 */
.L_x_1:
[----:B------:R-:W-:Y:S01]  /*02c0*/  IMAD.MOV.U32 R3, RZ, RZ, -0x1 ;  /* 0xffffffffff037424 */ /* 0x000fe200078e00ff */
[----:B------:R-:W-:-:S04]  /*02d0*/  MOV R2, 0x300 ;  /* 0x0000030000027802 */ /* 0x000fc80000000f00 */
[----:B------:R2:W-:Y:S03]  /*02e0*/  STS [UR4], R3 ;  /* 0x00000003ff007988 */ /* 0x0005e60008000804 */
[----:B-12---:R-:W-:Y:S05]  /*02f0*/  CALL.REL.NOINC `($__internal_1_$__cuda_sm10x_tcgen05_guardrail_trap_phase_invalid_during_alloc) ;  /* 0x0000002400e07944 */ /* 0x006fea0003c00000 */
.L_x_2:
[----:B------:R-:W-:Y:S05]  /*0300*/  WARPSYNC.ALL ;  /* 0x0000000000007948 */ /* 0x000fea0003800000 */
[----:B------:R-:W-:Y:S01]  /*0310*/  NOP ;  /* 0x0000000000007918 */ /* 0x000fe20000000000 */
.L_x_0:
[----:B------:R-:W3:Y:S08]  /*0320*/  S2UR UR4, SR_CgaCtaId ;  /* 0x00000000000479c3 */ /* 0x000ef00000008800 */
[----:B------:R-:W-:Y:S01]  /*0330*/  BAR.SYNC.DEFER_BLOCKING 0x0 ;  /* 0x0000000000007b1d */ /* 0x000fe20000010000 */
[----:B------:R-:W-:-:S05]  /*0340*/  LOP3.LUT R36, R0, 0x7f, RZ, 0xc0, !PT ;  /* 0x0000007f00247812 */ /* 0x000fca00078ec0ff */
[----:B------:R-:W-:Y:S02]  /*0350*/  UMOV UR8, 0x400 ;  /* 0x0000040000087882 */ /* 0x000fe40000000000 */
[----:B------:R-:W4:Y:S08]  /*0360*/  LDC R8, c[0x0][0x3a0] ;  /* 0x0000e800ff087b82 */ /* 0x000f300000000800 */
[----:B------:R-:W5:Y:S01]  /*0370*/  S2UR UR9, SR_CTAID.Y ;  /* 0x00000000000979c3 */ /* 0x000f620000002600 */
[----:B---3--:R-:W-:-:S09]  /*0380*/  ULEA UR8, UR4, UR8, 0x18 ;  /* 0x0000000804087291 */ /* 0x008fd2000f8ec0ff */
[----:B------:R-:W3:Y:S01]  /*0390*/  LDS R4, [UR8] ;  /* 0x00000008ff047984 */ /* 0x000ee20008000800 */
[----:B------:R-:W-:Y:S06]  /*03a0*/  BAR.SYNC.DEFER_BLOCKING 0x0 ;  /* 0x0000000000007b1d */ /* 0x000fec0000010000 */
[----:B------:R-:W-:Y:S05]  /*03b0*/  @P2 BRA `(.L_x_5) ;  /* 0x0000000000182947 */ /* 0x000fea0003800000 */
[----:B------:R-:W-:Y:S01]  /*03c0*/  ELECT P0, URZ, PT ;  /* 0x0000000000ff782f */ /* 0x000fe20003800000 */
[----:B--2---:R-:W-:Y:S01]  /*03d0*/  IMAD.MOV.U32 R2, RZ, RZ, 0x1 ;  /* 0x00000001ff027424 */ /* 0x004fe200078e00ff */
[----:B------:R-:W-:Y:S01]  /*03e0*/  UMOV UR5, 0x40 ;  /* 0x0000004000057882 */ /* 0x000fe20000000000 */
[----:B------:R-:W-:Y:S01]  /*03f0*/  UVIRTCOUNT.DEALLOC.SMPOOL 0x80 ;  /* 0x000000800000784c */ /* 0x000fe20000000000 */
[----:B------:R-:W-:-:S09]  /*0400*/  ULEA UR5, UR4, UR5, 0x18 ;  /* 0x0000000504057291 */ /* 0x000fd2000f8ec0ff */
[----:B------:R2:W-:Y:S03]  /*0410*/  @P0 STS.U8 [UR5], R2 ;  /* 0x00000002ff000988 */ /* 0x0005e60008000005 */
.L_x_5:
[----:B------:R-:W2:Y:S01]  /*0420*/  S2UR UR4, SR_CTAID.Z ;  /* 0x00000000000479c3 */ /* 0x000ea20000002700 */
[----:B------:R-:W5:Y:S01]  /*0430*/  LDCU UR5, c[0x0][0x370] ;  /* 0x00006e00ff0577ac */ /* 0x000f620008000800 */
[----:B------:R-:W-:Y:S01]  /*0440*/  ISETP.GE.U32.AND P0, PT, R36, 0x20, PT ;  /* 0x000000202400780c */ /* 0x000fe20003f06070 */
[----:B----4-:R-:W-:Y:S01]  /*0450*/  VIADD R5, R8, 0xffffffff ;  /* 0xffffffff08057836 */ /* 0x010fe20000000000 */
[C---:B------:R-:W-:Y:S01]  /*0460*/  ISETP.NE.U32.AND P3, PT, R36.reuse, RZ, PT ;  /* 0x000000ff2400720c */ /* 0x040fe20003f65070 */
[----:B------:R-:W2:Y:S02]  /*0470*/  LDCU UR6, c[0x0][0x374] ;  /* 0x00006e80ff0677ac */ /* 0x000ea40008000800 */
[----:B--2---:R-:W-:Y:S01]  /*0480*/  LEA R3, R36, UR8, 0x2 ;  /* 0x0000000824037c11 */ /* 0x004fe2000f8e10ff */
[----:B------:R-:W-:Y:S01]  /*0490*/  BSSY.RECONVERGENT B0, `(.L_x_6) ;  /* 0x0000015000007945 */ /* 0x000fe20003800200 */
[----:B------:R-:W5:Y:S01]  /*04a0*/  S2UR UR7, SR_CTAID.X ;  /* 0x00000000000779c3 */ /* 0x000f620000002500 */
[----:B------:R-:W2:Y:S01]  /*04b0*/  LDCU.64 UR20, c[0x0][0x3c0] ;  /* 0x00007800ff1477ac */ /* 0x000ea20008000a00 */
[----:B---3--:R-:W-:-:S04]  /*04c0*/  R2UR UR23, R4 ;  /* 0x00000000041772ca */ /* 0x008fc800000e0000 */
[----:B------:R3:W-:Y:S02]  /*04d0*/  @!P0 STS [R3], RZ ;  /* 0x000000ff03008388 */ /* 0x0007e40000000800 */
[----:B------:R-:W4:Y:S01]  /*04e0*/  LDC R2, c[0x0][0x398] ;  /* 0x0000e600ff027b82 */ /* 0x000f220000000800 */
[----:B------:R-:W-:Y:S01]  /*04f0*/  NOP ;  /* 0x0000000000007918 */ /* 0x000fe20000000000 */
[----:B------:R3:W-:Y:S01]  /*0500*/  @!P3 STS [UR8+0x20], R5 ;  /* 0x00002005ff00b988 */ /* 0x0007e20008000808 */
[----:B-----5:R-:W-:-:S04]  /*0510*/  UIMAD UR4, UR4, UR6, UR9 ;  /* 0x00000006040472a4 */ /* 0x020fc8000f8e0209 */
[----:B------:R-:W-:-:S04]  /*0520*/  UIMAD UR4, UR4, UR5, UR7 ;  /* 0x00000005040472a4 */ /* 0x000fc8000f8e0207 */
[----:B------:R-:W-:-:S04]  /*0530*/  UIMAD UR4, UR4, 0x180, URZ ;  /* 0x00000180040478a4 */ /* 0x000fc8000f8e02ff */
[----:B--2---:R-:W-:Y:S01]  /*0540*/  UIADD3 UR24, UP0, UPT, UR4, UR20, URZ ;  /* 0x0000001404187290 */ /* 0x004fe2000ff1e0ff */
[----:B----4-:R-:W-:-:S03]  /*0550*/  VIADD R2, R2, 0xffffffff ;  /* 0xffffffff02027836 */ /* 0x010fc60000000000 */
[----:B------:R-:W-:Y:S01]  /*0560*/  ULEA.HI.X.SX32 UR25, UR4, UR21, 0x1, UP0 ;  /* 0x0000001504197291 */ /* 0x000fe200080f0eff */
[----:B---3--:R-:W-:Y:S11]  /*0570*/  @P3 BRA `(.L_x_7) ;  /* 0x0000000000183947 */ /* 0x008ff60003800000 */
[----:B------:R-:W2:Y:S01]  /*0580*/  LDS R4, [UR8+0x8] ;  /* 0x00000808ff047984 */ /* 0x000ea20008000800 */
[----:B------:R-:W3:Y:S01]  /*0590*/  LDC.64 R10, c[0x0][0x380] ;  /* 0x0000e000ff0a7b82 */ /* 0x000ee20000000a00 */
[----:B------:R-:W-:Y:S02]  /*05a0*/  IMAD.MOV.U32 R7, RZ, RZ, 0x70 ;  /* 0x00000070ff077424 */ /* 0x000fe400078e00ff */
[----:B---3--:R3:W-:Y:S03]  /*05b0*/  STS.64 [UR8], R10 ;  /* 0x0000000aff007988 */ /* 0x0087e60008000a08 */
[----:B--2---:R-:W-:-:S05]  /*05c0*/  LOP3.LUT R4, R4, 0x10, R7, 0xd8, !PT ;  /* 0x0000001004047812 */ /* 0x004fca00078ed807 */
[----:B------:R3:W-:Y:S02]  /*05d0*/  STS [UR8+0x8], R4 ;  /* 0x00000804ff007988 */ /* 0x0007e40008000808 */
.L_x_7:
[----:B------:R-:W-:Y:S05]  /*05e0*/  BSYNC.RECONVERGENT B0 ;  /* 0x0000000000007941 */ /* 0x000fea0003800200 */
.L_x_6:
[----:B------:R-:W-:Y:S04]  /*05f0*/  BSSY.RECONVERGENT B0, `(.L_x_8) ;  /* 0x000000a000007945 */ /* 0x000fe80003800200 */
[----:B------:R-:W-:Y:S05]  /*0600*/  @P3 BRA `(.L_x_9) ;  /* 0x0000000000203947 */ /* 0x000fea0003800000 */
[----:B---3--:R-:W2:Y:S01]  /*0610*/  LDS R4, [UR8+0x34] ;  /* 0x00003408ff047984 */ /* 0x008ea20008000800 */
[----:B------:R-:W-:Y:S02]  /*0620*/  IMAD.MOV.U32 R7, RZ, RZ, 0x7f000000 ;  /* 0x7f000000ff077424 */ /* 0x000fe400078e00ff */
[----:B------:R-:W-:Y:S01]  /*0630*/  @!P3 IMAD.MOV.U32 R6, RZ, RZ, 0x3f ;  /* 0x0000003fff06b424 */ /* 0x000fe200078e00ff */
[----:B------:R-:W3:Y:S02]  /*0640*/  @!P3 LDS R9, [UR8+0x38] ;  /* 0x00003808ff09b984 */ /* 0x000ee40008000800 */
[----:B--2---:R-:W-:Y:S02]  /*0650*/  LOP3.LUT R4, R4, 0xff000000, R7, 0xb8, !PT ;  /* 0xff00000004047812 */ /* 0x004fe400078eb807 */
[----:B---3--:R-:W-:-:S03]  /*0660*/  @!P3 LOP3.LUT R6, R9, 0xff, R6, 0xb8, !PT ;  /* 0x000000ff0906b812 */ /* 0x008fc600078eb806 */
[----:B------:R2:W-:Y:S04]  /*0670*/  STS [UR8+0x34], R4 ;  /* 0x00003404ff007988 */ /* 0x0005e80008000808 */
[----:B------:R2:W-:Y:S02]  /*0680*/  @!P3 STS [UR8+0x38], R6 ;  /* 0x00003806ff00b988 */ /* 0x0005e40008000808 */
.L_x_9:
[----:B------:R-:W-:Y:S05]  /*0690*/  BSYNC.RECONVERGENT B0 ;  /* 0x0000000000007941 */ /* 0x000fea0003800200 */
.L_x_8:
[----:B------:R-:W-:Y:S04]  /*06a0*/  BSSY.RECONVERGENT B0, `(.L_x_10) ;  /* 0x000000a000007945 */ /* 0x000fe80003800200 */
[----:B------:R-:W-:Y:S05]  /*06b0*/  @P3 BRA `(.L_x_11) ;  /* 0x0000000000203947 */ /* 0x000fea0003800000 */
[----:B--23--:R-:W2:Y:S01]  /*06c0*/  LDS R4, [UR8+0x1c] ;  /* 0x00001c08ff047984 */ /* 0x00cea20008000800 */
[----:B------:R-:W3:Y:S03]  /*06d0*/  LDC.64 R10, c[0x0][0x3a8] ;  /* 0x0000ea00ff0a7b82 */ /* 0x000ee60000000a00 */
[----:B------:R4:W-:Y:S01]  /*06e0*/  STS [UR8+0x24], R2 ;  /* 0x00002402ff007988 */ /* 0x0009e20008000808 */
[--C-:B---3--:R-:W-:Y:S02]  /*06f0*/  SHF.R.U32.HI R7, RZ, 0x4, R11.reuse ;  /* 0x00000004ff077819 */ /* 0x108fe4000001160b */
[----:B------:R-:W-:-:S05]  /*0700*/  SHF.R.U64 R6, R10, 0x4, R11 ;  /* 0x000000040a067819 */ /* 0x000fca000000120b */
[----:B------:R4:W-:Y:S01]  /*0710*/  STS [UR8+0xc], R6 ;  /* 0x00000c06ff007988 */ /* 0x0009e20008000808 */
[----:B--2---:R-:W-:-:S05]  /*0720*/  LOP3.LUT R4, R4, 0xf, R7, 0xb8, !PT ;  /* 0x0000000f04047812 */ /* 0x004fca00078eb807 */
[----:B------:R4:W-:Y:S02]  /*0730*/  STS [UR8+0x1c], R4 ;  /* 0x00001c04ff007988 */ /* 0x0009e40008000808 */
.L_x_11:
[----:B------:R-:W-:Y:S05]  /*0740*/  BSYNC.RECONVERGENT B0 ;  /* 0x0000000000007941 */ /* 0x000fea0003800200 */
.L_x_10:
[----:B------:R-:W-:Y:S04]  /*0750*/  BSSY.RECONVERGENT B1, `(.L_x_12) ;  /* 0x000001d000017945 */ /* 0x000fe80003800200 */
[----:B------:R-:W-:Y:S04]  /*0760*/  BSSY.RELIABLE B0, `(.L_x_13) ;  /* 0x0000018000007945 */ /* 0x000fe80003800100 */
[----:B------:R-:W-:Y:S05]  /*0770*/  @P3 BRA `(.L_x_14) ;  /* 0x00000000001c3947 */ /* 0x000fea0003800000 */
[----:B--234-:R-:W2:Y:S02]  /*0780*/  LDS R4, [UR8+0x34] ;  /* 0x00003408ff047984 */ /* 0x01cea40008000800 */
[----:B--2---:R-:W-:-:S05]  /*0790*/  LOP3.LUT R4, R4, 0x7, RZ, 0xb8, !PT ;  /* 0x0000000704047812 */ /* 0x004fca00078eb8ff */
[----:B------:R2:W-:Y:S01]  /*07a0*/  STS [UR8+0x34], R4 ;  /* 0x00003404ff007988 */ /* 0x0005e20008000808 */
[----:B------:R-:W-:Y:S05]  /*07b0*/  @P3 BRA `(.L_x_15) ;  /* 0x00000000001c3947 */ /* 0x000fea0003800000 */
[----:B--2---:R-:W2:Y:S02]  /*07c0*/  LDS R4, [UR8+0x34] ;  /* 0x00003408ff047984 */ /* 0x004ea40008000800 */
[----:B--2---:R-:W-:-:S05]  /*07d0*/  LOP3.LUT R4, R4, 0x38, RZ, 0xb8, !PT ;  /* 0x0000003804047812 */ /* 0x004fca00078eb8ff */
[----:B------:R5:W-:Y:S02]  /*07e0*/  STS [UR8+0x34], R4 ;  /* 0x00003404ff007988 */ /* 0x000be40008000808 */
.L_x_14:
[----:B------:R-:W-:Y:S05]  /*07f0*/  @P3 BRA `(.L_x_16) ;  /* 0x00000000001c3947 */ /* 0x000fea0003800000 */
[----:B--2345:R-:W2:Y:S02]  /*0800*/  LDS R4, [UR8+0x8] ;  /* 0x00000808ff047984 */ /* 0x03cea40008000800 */
[----:B--2---:R-:W-:-:S05]  /*0810*/  LOP3.LUT R4, R4, 0x780, RZ, 0xb8, !PT ;  /* 0x0000078004047812 */ /* 0x004fca00078eb8ff */
[----:B------:R3:W-:Y:S02]  /*0820*/  STS [UR8+0x8], R4 ;  /* 0x00000804ff007988 */ /* 0x0007e40008000808 */
.L_x_15:
[----:B------:R-:W-:Y:S05]  /*0830*/  @P3 BRA `(.L_x_17) ;  /* 0x0000000000283947 */ /* 0x000fea0003800000 */
[----:B--23--:R-:W2:Y:S02]  /*0840*/  LDS R4, [UR8+0x8] ;  /* 0x00000808ff047984 */ /* 0x00cea40008000800 */
[----:B--2---:R-:W-:-:S05]  /*0850*/  LOP3.LUT R4, R4, 0x1800, RZ, 0xb8, !PT ;  /* 0x0000180004047812 */ /* 0x004fca00078eb8ff */
[----:B------:R2:W-:Y:S02]  /*0860*/  STS [UR8+0x8], R4 ;  /* 0x00000804ff007988 */ /* 0x0005e40008000808 */
.L_x_16:
[----:B------:R-:W-:Y:S05]  /*0870*/  @P3 BREAK.RELIABLE B0 ;  /* 0x0000000000003942 */ /* 0x000fea0003800100 */
[----:B------:R-:W-:Y:S05]  /*0880*/  @P3 BRA `(.L_x_18) ;  /* 0x0000000000243947 */ /* 0x000fea0003800000 */
[----:B------:R-:W2:Y:S02]  /*0890*/  LDS R7, [UR8+0x8] ;  /* 0x00000808ff077984 */ /* 0x000ea40008000800 */
[----:B--2345:R-:W-:-:S05]  /*08a0*/  IMAD.MOV.U32 R4, RZ, RZ, 0x6000 ;  /* 0x00006000ff047424 */ /* 0x03cfca00078e00ff */
[----:B------:R-:W-:-:S04]  /*08b0*/  LOP3.LUT R4, R7, 0x6000, R4, 0xd8, !PT ;  /* 0x0000600007047812 */ /* 0x000fc800078ed804 */
[----:B------:R-:W-:-:S05]  /*08c0*/  LOP3.LUT R4, R4, 0x400000, RZ, 0xb8, !PT ;  /* 0x0040000004047812 */ /* 0x000fca00078eb8ff */
[----:B------:R4:W-:Y:S02]  /*08d0*/  STS [UR8+0x8], R4 ;  /* 0x00000804ff007988 */ /* 0x0009e40008000808 */
.L_x_17:
[----:B------:R-:W-:Y:S05]  /*08e0*/  BSYNC.RELIABLE B0 ;  /* 0x0000000000007941 */ /* 0x000fea0003800100 */
.L_x_13:
[----:B--234-:R-:W2:Y:S02]  /*08f0*/  @!P3 LDS R4, [UR8+0x8] ;  /* 0x00000808ff04b984 */ /* 0x01cea40008000800 */
[----:B--2---:R-:W-:-:S05]  /*0900*/  @!P3 LOP3.LUT R4, R4, 0x8000, RZ, 0xb8, !PT ;  /* 0x000080000404b812 */ /* 0x004fca00078eb8ff */
[----:B------:R2:W-:Y:S02]  /*0910*/  @!P3 STS [UR8+0x8], R4 ;  /* 0x00000804ff00b988 */ /* 0x0005e40008000808 */
.L_x_18:
[----:B------:R-:W-:Y:S05]  /*0920*/  BSYNC.RECONVERGENT B1 ;  /* 0x0000000000017941 */ /* 0x000fea0003800200 */
.L_x_12:
[----:B------:R-:W-:Y:S05]  /*0930*/  WARPSYNC.ALL ;  /* 0x0000000000007948 */ /* 0x000fea0003800000 */
[----:B------:R-:W-:Y:S01]  /*0940*/  NOP ;  /* 0x0000000000007918 */ /* 0x000fe20000000000 */
[----:B--2345:R-:W2:Y:S02]  /*0950*/  LDC R4, c[0x0][0x39c] ;  /* 0x0000e700ff047b82 */ /* 0x03cea40000000800 */
[----:B--2---:R-:W-:Y:S01]  /*0960*/  VIADD R4, R4, 0xffffffff ;  /* 0xffffffff04047836 */ /* 0x004fe20000000000 */
[----:B------:R-:W-:Y:S06]  /*0970*/  @P0 BRA `(.L_x_19) ;  /* 0x0000000000300947 */ /* 0x000fec0003800000 */
[----:B------:R-:W2:Y:S01]  /*0980*/  S2R R6, SR_LANEID ;  /* 0x0000000000067919 */ /* 0x000ea20000000000 */
[----:B------:R-:W-:Y:S05]  /*0990*/  WARPSYNC.ALL ;  /* 0x0000000000007948 */ /* 0x000fea0003800000 */
[----:B------:R-:W-:Y:S01]  /*09a0*/  NOP ;  /* 0x0000000000007918 */ /* 0x000fe20000000000 */
[----:B--2---:R-:W-:-:S05]  /*09b0*/  IMAD.SHL.U32 R9, R6, 0x4, RZ ;  /* 0x0000000406097824 */ /* 0x004fca00078e00ff */
[----:B------:R-:W2:Y:S01]  /*09c0*/  LDS R11, [R9+UR8] ;  /* 0x00000008090b7984 */ /* 0x000ea20008000800 */
[----:B------:R-:W-:-:S05]  /*09d0*/  IADD3 R6, P1, PT, R9, UR24, RZ ;  /* 0x0000001809067c10 */ /* 0x000fca000ff3e0ff */
[----:B------:R-:W-:-:S05]  /*09e0*/  IMAD.X R7, RZ, RZ, UR25, P1 ;  /* 0x00000019ff077e24 */ /* 0x000fca00088e06ff */
[----:B--2---:R2:W3:Y:S01]  /*09f0*/  ATOMG.E.EXCH.STRONG.GPU PT, RZ, [R6], R11 ;  /* 0x0000000b06ff73a8 */ /* 0x0044e200041ee100 */
[----:B------:R-:W-:-:S04]  /*0a00*/  DEPBAR {5,4,3,2,1,0} ;  /* 0x0000003f0000791a */ /* 0x000fc80000000000 */
[----:B------:R-:W4:Y:S02]  /*0a10*/  CCTL.E.C.LDCU.IV.DEEP [UR24] ;  /* 0x0000000018007540 */ /* 0x000f240009c08000 */
[----:B----4-:R2:W-:Y:S01]  /*0a20*/  UTMACCTL.IV [UR24] ;  /* 0x00000000180079b9 */ /* 0x0105e20008000000 */
[----:B------:R-:W-:Y:S01]  /*0a30*/  NOP ;  /* 0x0000000000007918 */ /* 0x000fe20000000000 */
.L_x_19:
[----:B------:R-:W-:Y:S05]  /*0a40*/  @P0 BRA `(.L_x_20) ;  /* 0x00000000000c0947 */ /* 0x000fea0003800000 */
[----:B------:R0:W-:Y:S01]  /*0a50*/  UTMACMDFLUSH ;  /* 0x00000000000079b7 */ /* 0x0001e20000000000 */
[----:B------:R-:W-:Y:S05]  /*0a60*/  @P0 BRA `(.L_x_20) ;  /* 0x0000000000040947 */ /* 0x000fea0003800000 */
[----:B------:R-:W-:-:S04]  /*0a70*/  DEPBAR.LE SB0, 0x0 ;  /* 0x000080000000791a */ /* 0x000fc80000000000 */
.L_x_20:
[----:B------:R-:W-:Y:S05]  /*0a80*/  WARPSYNC.ALL ;  /* 0x0000000000007948 */ /* 0x000fea0003800000 */
[----:B------:R-:W-:Y:S01]  /*0a90*/  NOP ;  /* 0x0000000000007918 */ /* 0x000fe20000000000 */
[----:B---3--:R-:W-:Y:S06]  /*0aa0*/  BAR.SYNC.DEFER_BLOCKING 0x0 ;  /* 0x0000000000007b1d */ /* 0x008fec0000010000 */
[----:B------:R-:W-:Y:S02]  /*0ab0*/  BSSY.RECONVERGENT B1, `(.L_x_21) ;  /* 0x000000b000017945 */ /* 0x000fe40003800200 */
[----:B------:R-:W-:Y:S06]  /*0ac0*/  BAR.SYNC.DEFER_BLOCKING 0x0 ;  /* 0x0000000000007b1d */ /* 0x000fec0000010000 */
[----:B------:R3:W-:Y:S01]  /*0ad0*/  @!P0 STS [R3], RZ ;  /* 0x000000ff03008388 */ /* 0x0007e20000000800 */
[----:B------:R-:W-:Y:S01]  /*0ae0*/  NOP ;  /* 0x0000000000007918 */ /* 0x000fe20000000000 */
[----:B------:R-:W-:Y:S05]  /*0af0*/  @P3 BRA `(.L_x_22) ;  /* 0x0000000000183947 */ /* 0x000fea0003800000 */
[----:B--2---:R-:W2:Y:S01]  /*0b00*/  LDS R6, [UR8+0x8] ;  /* 0x00000808ff067984 */ /* 0x004ea20008000800 */
[----:B------:R-:W4:Y:S01]  /*0b10*/  LDC.64 R10, c[0x0][0x388] ;  /* 0x0000e200ff0a7b82 */ /* 0x000f220000000a00 */
[----:B------:R-:W-:Y:S02]  /*0b20*/  IMAD.MOV.U32 R7, RZ, RZ, 0x70 ;  /* 0x00000070ff077424 */ /* 0x000fe400078e00ff */
[----:B----4-:R4:W-:Y:S03]  /*0b30*/  STS.64 [UR8], R10 ;  /* 0x0000000aff007988 */ /* 0x0109e60008000a08 */
[----:B--2---:R-:W-:-:S05]  /*0b40*/  LOP3.LUT R6, R6, 0x10, R7, 0xd8, !PT ;  /* 0x0000001006067812 */ /* 0x004fca00078ed807 */
[----:B------:R4:W-:Y:S02]  /*0b50*/  STS [UR8+0x8], R6 ;  /* 0x00000806ff007988 */ /* 0x0009e40008000808 */
.L_x_22:
[----:B--2---:R-:W-:Y:S05]  /*0b60*/  BSYNC.RECONVERGENT B1 ;  /* 0x0000000000017941 */ /* 0x004fea0003800200 */
.L_x_21:
[----:B------:R-:W-:Y:S04]  /*0b70*/  BSSY.RECONVERGENT B1, `(.L_x_23) ;  /* 0x000000a000017945 */ /* 0x000fe80003800200 */
[----:B------:R-:W-:Y:S05]  /*0b80*/  @P3 BRA `(.L_x_24) ;  /* 0x0000000000203947 */ /* 0x000fea0003800000 */
[----:B----4-:R-:W2:Y:S01]  /*0b90*/  LDS R6, [UR8+0x34] ;  /* 0x00003408ff067984 */ /* 0x010ea20008000800 */
[----:B------:R-:W-:Y:S02]  /*0ba0*/  IMAD.MOV.U32 R7, RZ, RZ, 0x3f000000 ;  /* 0x3f000000ff077424 */ /* 0x000fe400078e00ff */
[----:B------:R-:W-:Y:S01]  /*0bb0*/  @!P3 IMAD.MOV.U32 R9, RZ, RZ, 0x7f ;  /* 0x0000007fff09b424 */ /* 0x000fe200078e00ff */
[----:B------:R-:W4:Y:S02]  /*0bc0*/  @!P3 LDS R10, [UR8+0x38] ;  /* 0x00003808ff0ab984 */ /* 0x000f240008000800 */
[----:B--2---:R-:W-:Y:S02]  /*0bd0*/  LOP3.LUT R6, R6, 0xff000000, R7, 0xb8, !PT ;  /* 0xff00000006067812 */ /* 0x004fe400078eb807 */
[----:B----4-:R-:W-:-:S03]  /*0be0*/  @!P3 LOP3.LUT R7, R10, 0xff, R9, 0xb8, !PT ;  /* 0x000000ff0a07b812 */ /* 0x010fc600078eb809 */
[----:B------:R2:W-:Y:S04]  /*0bf0*/  STS [UR8+0x34], R6 ;  /* 0x00003406ff007988 */ /* 0x0005e80008000808 */
[----:B------:R2:W-:Y:S02]  /*0c00*/  @!P3 STS [UR8+0x38], R7 ;  /* 0x00003807ff00b988 */ /* 0x0005e40008000808 */
.L_x_24:
[----:B------:R-:W-:Y:S05]  /*0c10*/  BSYNC.RECONVERGENT B1 ;  /* 0x0000000000017941 */ /* 0x000fea0003800200 */
.L_x_23:
[----:B------:R-:W-:Y:S04]  /*0c20*/  BSSY.RECONVERGENT B1, `(.L_x_25) ;  /* 0x0000004000017945 */ /* 0x000fe80003800200 */
[----:B------:R-:W-:Y:S05]  /*0c30*/  @P3 BRA `(.L_x_26) ;  /* 0x0000000000083947 */ /* 0x000fea0003800000 */
[----:B------:R5:W-:Y:S04]  /*0c40*/  STS [UR8+0x24], R5 ;  /* 0x00002405ff007988 */ /* 0x000be80008000808 */
[----:B------:R5:W-:Y:S02]  /*0c50*/  STS [UR8+0x20], R4 ;  /* 0x00002004ff007988 */ /* 0x000be40008000808 */
.L_x_26:
[----:B------:R-:W-:Y:S05]  /*0c60*/  BSYNC.RECONVERGENT B1 ;  /* 0x0000000000017941 */ /* 0x000fea0003800200 */
.L_x_25:
[----:B------:R-:W-:Y:S04]  /*0c70*/  BSSY.RECONVERGENT B2, `(.L_x_27) ;  /* 0x0000025000027945 */ /* 0x000fe80003800200 */
[----:B------:R-:W-:Y:S04]  /*0c80*/  BSSY.RELIABLE B1, `(.L_x_28) ;  /* 0x0000020000017945 */ /* 0x000fe80003800100 */
[----:B------:R-:W-:Y:S05]  /*0c90*/  @P3 BRA `(.L_x_29) ;  /* 0x00000000002c3947 */ /* 0x000fea0003800000 */
[----:B-----5:R-:W5:Y:S01]  /*0ca0*/  LDS R5, [UR8+0x1c] ;  /* 0x00001c08ff057984 */ /* 0x020f620008000800 */
[----:B--2-4-:R-:W2:Y:S02]  /*0cb0*/  LDC.64 R6, c[0x0][0x3b0] ;  /* 0x0000ec00ff067b82 */ /* 0x014ea40000000a00 */
[--C-:B--2---:R-:W-:Y:S02]  /*0cc0*/  SHF.R.U32.HI R10, RZ, 0x4, R7.reuse ;  /* 0x00000004ff0a7819 */ /* 0x104fe40000011607 */
[----:B------:R-:W-:-:S05]  /*0cd0*/  SHF.R.U64 R6, R6, 0x4, R7 ;  /* 0x0000000406067819 */ /* 0x000fca0000001207 */
[----:B------:R2:W-:Y:S01]  /*0ce0*/  STS [UR8+0xc], R6 ;  /* 0x00000c06ff007988 */ /* 0x0005e20008000808 */
[----:B-----5:R-:W-:-:S05]  /*0cf0*/  LOP3.LUT R5, R5, 0xf, R10, 0xb8, !PT ;  /* 0x0000000f05057812 */ /* 0x020fca00078eb80a */
[----:B------:R2:W-:Y:S01]  /*0d00*/  STS [UR8+0x1c], R5 ;  /* 0x00001c05ff007988 */ /* 0x0005e20008000808 */
[----:B------:R-:W-:Y:S05]  /*0d10*/  @P3 BRA `(.L_x_30) ;  /* 0x00000000001c3947 */ /* 0x000fea0003800000 */
[----:B--2---:R-:W2:Y:S02]  /*0d20*/  LDS R5, [UR8+0x34] ;  /* 0x00003408ff057984 */ /* 0x004ea40008000800 */
[----:B--2---:R-:W-:-:S05]  /*0d30*/  LOP3.LUT R5, R5, 0x7, RZ, 0xb8, !PT ;  /* 0x0000000705057812 */ /* 0x004fca00078eb8ff */
[----:B------:R2:W-:Y:S02]  /*0d40*/  STS [UR8+0x34], R5 ;  /* 0x00003405ff007988 */ /* 0x0005e40008000808 */
.L_x_29:
[----:B------:R-:W-:Y:S05]  /*0d50*/  @P3 BRA `(.L_x_31) ;  /* 0x00000000001c3947 */ /* 0x000fea0003800000 */
[----:B--2--5:R-:W2:Y:S02]  /*0d60*/  LDS R5, [UR8+0x34] ;  /* 0x00003408ff057984 */ /* 0x024ea40008000800 */
[----:B--2---:R-:W-:-:S05]  /*0d70*/  LOP3.LUT R5, R5, 0x38, RZ, 0xb8, !PT ;  /* 0x0000003805057812 */ /* 0x004fca00078eb8ff */
[----:B------:R5:W-:Y:S02]  /*0d80*/  STS [UR8+0x34], R5 ;  /* 0x00003405ff007988 */ /* 0x000be40008000808 */
.L_x_30:
[----:B------:R-:W-:Y:S05]  /*0d90*/  @P3 BRA `(.L_x_32) ;  /* 0x00000000001c3947 */ /* 0x000fea0003800000 */
[----:B--2--5:R-:W2:Y:S02]  /*0da0*/  LDS R5, [UR8+0x8] ;  /* 0x00000808ff057984 */ /* 0x024ea40008000800 */
[----:B--2---:R-:W-:-:S05]  /*0db0*/  LOP3.LUT R5, R5, 0x780, RZ, 0xb8, !PT ;  /* 0x0000078005057812 */ /* 0x004fca00078eb8ff */
[----:B------:R2:W-:Y:S02]  /*0dc0*/  STS [UR8+0x8], R5 ;  /* 0x00000805ff007988 */ /* 0x0005e40008000808 */
.L_x_31:
[----:B------:R-:W-:Y:S05]  /*0dd0*/  @P3 BRA `(.L_x_33) ;  /* 0x0000000000283947 */ /* 0x000fea0003800000 */
[----:B--2--5:R-:W2:Y:S02]  /*0de0*/  LDS R5, [UR8+0x8] ;  /* 0x00000808ff057984 */ /* 0x024ea40008000800 */
[----:B--2---:R-:W-:-:S05]  /*0df0*/  LOP3.LUT R5, R5, 0x1800, RZ, 0xb8, !PT ;  /* 0x0000180005057812 */ /* 0x004fca00078eb8ff */
[----:B------:R2:W-:Y:S02]  /*0e00*/  STS [UR8+0x8], R5 ;  /* 0x00000805ff007988 */ /* 0x0005e40008000808 */
.L_x_32:
[----:B------:R-:W-:Y:S05]  /*0e10*/  @P3 BREAK.RELIABLE B1 ;  /* 0x0000000000013942 */ /* 0x000fea0003800100 */
[----:B------:R-:W-:Y:S05]  /*0e20*/  @P3 BRA `(.L_x_34) ;  /* 0x0000000000243947 */ /* 0x000fea0003800000 */
[----:B--2--5:R-:W2:Y:S01]  /*0e30*/  LDS R5, [UR8+0x8] ;  /* 0x00000808ff057984 */ /* 0x024ea20008000800 */
[----:B----4-:R-:W-:-:S05]  /*0e40*/  IMAD.MOV.U32 R6, RZ, RZ, 0x6000 ;  /* 0x00006000ff067424 */ /* 0x010fca00078e00ff */
[----:B--2---:R-:W-:-:S04]  /*0e50*/  LOP3.LUT R5, R5, 0x4000, R6, 0xd8, !PT ;  /* 0x0000400005057812 */ /* 0x004fc800078ed806 */
[----:B------:R-:W-:-:S05]  /*0e60*/  LOP3.LUT R5, R5, 0x400000, RZ, 0xb8, !PT ;  /* 0x0040000005057812 */ /* 0x000fca00078eb8ff */
[----:B------:R2:W-:Y:S02]  /*0e70*/  STS [UR8+0x8], R5 ;  /* 0x00000805ff007988 */ /* 0x0005e40008000808 */
.L_x_33:
[----:B------:R-:W-:Y:S05]  /*0e80*/  BSYNC.RELIABLE B1 ;  /* 0x0000000000017941 */ /* 0x000fea0003800100 */
.L_x_28:
[----:B--2--5:R-:W2:Y:S02]  /*0e90*/  @!P3 LDS R5, [UR8+0x8] ;  /* 0x00000808ff05b984 */ /* 0x024ea40008000800 */
[----:B--2---:R-:W-:-:S05]  /*0ea0*/  @!P3 LOP3.LUT R5, R5, 0x8000, RZ, 0xb8, !PT ;  /* 0x000080000505b812 */ /* 0x004fca00078eb8ff */
[----:B------:R2:W-:Y:S02]  /*0eb0*/  @!P3 STS [UR8+0x8], R5 ;  /* 0x00000805ff00b988 */ /* 0x0005e40008000808 */
.L_x_34:
[----:B------:R-:W-:Y:S05]  /*0ec0*/  BSYNC.RECONVERGENT B2 ;  /* 0x0000000000027941 */ /* 0x000fea0003800200 */
.L_x_27:
[----:B------:R-:W-:Y:S05]  /*0ed0*/  WARPSYNC.ALL ;  /* 0x0000000000007948 */ /* 0x000fea0003800000 */
[----:B------:R-:W-:Y:S01]  /*0ee0*/  NOP ;  /* 0x0000000000007918 */ /* 0x000fe20000000000 */
[----:B------:R-:W-:-:S04]  /*0ef0*/  UIADD3 UR5, UPT, UPT, UR4, 0x80, URZ ;  /* 0x0000008004057890 */ /* 0x000fc8000fffe0ff */
[----:B------:R-:W-:-:S04]  /*0f00*/  UIADD3 UR26, UP0, UPT, UR5, UR20, URZ ;  /* 0x00000014051a7290 */ /* 0x000fc8000ff1e0ff */
[----:B------:R-:W-:Y:S01]  /*0f10*/  ULEA.HI.X.SX32 UR27, UR5, UR21, 0x1, UP0 ;  /* 0x00000015051b7291 */ /* 0x000fe200080f0eff */
[----:B------:R-:W-:Y:S11]  /*0f20*/  @P0 BRA `(.L_x_35) ;  /* 0x0000000000300947 */ /* 0x000ff60003800000 */
[----:B--2--5:R-:W2:Y:S01]  /*0f30*/  S2R R5, SR_LANEID ;  /* 0x0000000000057919 */ /* 0x024ea20000000000 */
[----:B------:R-:W-:Y:S05]  /*0f40*/  WARPSYNC.ALL ;  /* 0x0000000000007948 */ /* 0x000fea0003800000 */
[----:B------:R-:W-:Y:S01]  /*0f50*/  NOP ;  /* 0x0000000000007918 */ /* 0x000fe20000000000 */
[----:B--2---:R-:W-:-:S05]  /*0f60*/  IMAD.SHL.U32 R9, R5, 0x4, RZ ;  /* 0x0000000405097824 */ /* 0x004fca00078e00ff */
[----:B------:R-:W2:Y:S01]  /*0f70*/  LDS R5, [R9+UR8] ;  /* 0x0000000809057984 */ /* 0x000ea20008000800 */
[----:B----4-:R-:W-:-:S05]  /*0f80*/  IADD3 R6, P1, PT, R9, UR26, RZ ;  /* 0x0000001a09067c10 */ /* 0x010fca000ff3e0ff */
[----:B------:R-:W-:-:S05]  /*0f90*/  IMAD.X R7, RZ, RZ, UR27, P1 ;  /* 0x0000001bff077e24 */ /* 0x000fca00088e06ff */
[----:B--2---:R2:W4:Y:S01]  /*0fa0*/  ATOMG.E.EXCH.STRONG.GPU PT, RZ, [R6], R5 ;  /* 0x0000000506ff73a8 */ /* 0x00452200041ee100 */
[----:B------:R-:W-:-:S04]  /*0fb0*/  DEPBAR {5,4,3,2,1,0} ;  /* 0x0000003f0000791a */ /* 0x000fc80000000000 */
[----:B------:R-:W5:Y:S02]  /*0fc0*/  CCTL.E.C.LDCU.IV.DEEP [UR26] ;  /* 0x000000001a007540 */ /* 0x000f640009c08000 */
[----:B-----5:R2:W-:Y:S01]  /*0fd0*/  UTMACCTL.IV [UR26] ;  /* 0x000000001a0079b9 */ /* 0x0205e20008000000 */
[----:B------:R-:W-:Y:S01]  /*0fe0*/  NOP ;  /* 0x0000000000007918 */ /* 0x000fe20000000000 */
.L_x_35:
[----:B------:R-:W-:Y:S05]  /*0ff0*/  @P0 BRA `(.L_x_36) ;  /* 0x00000000000c0947 */ /* 0x000fea0003800000 */
[----:B------:R0:W-:Y:S01]  /*1000*/  UTMACMDFLUSH ;  /* 0x00000000000079b7 */ /* 0x0001e20000000000 */
[----:B------:R-:W-:Y:S05]  /*1010*/  @P0 BRA `(.L_x_36) ;  /* 0x0000000000040947 */ /* 0x000fea0003800000 */
[----:B------:R-:W-:-:S04]  /*1020*/  DEPBAR.LE SB0, 0x0 ;  /* 0x000080000000791a */ /* 0x000fc80000000000 */
.L_x_36:
[----:B------:R-:W-:Y:S05]  /*1030*/  WARPSYNC.ALL ;  /* 0x0000000000007948 */ /* 0x000fea0003800000 */
[----:B------:R-:W-:Y:S01]  /*1040*/  NOP ;  /* 0x0000000000007918 */ /* 0x000fe20000000000 */
[----:B----4-:R-:W-:Y:S06]  /*1050*/  BAR.SYNC.DEFER_BLOCKING 0x0 ;  /* 0x0000000000007b1d */ /* 0x010fec0000010000 */
[----:B------:R-:W-:Y:S02]  /*1060*/  BSSY.RECONVERGENT B2, `(.L_x_37) ;  /* 0x000000b000027945 */ /* 0x000fe40003800200 */
[----:B------:R-:W-:Y:S06]  /*1070*/  BAR.SYNC.DEFER_BLOCKING 0x0 ;  /* 0x0000000000007b1d */ /* 0x000fec0000010000 */
[----:B------:R4:W-:Y:S01]  /*1080*/  @!P0 STS [R3], RZ ;  /* 0x000000ff03008388 */ /* 0x0009e20000000800 */
[----:B------:R-:W-:Y:S01]  /*1090*/  NOP ;  /* 0x0000000000007918 */ /* 0x000fe20000000000 */
[----:B------:R-:W-:Y:S05]  /*10a0*/  @P3 BRA `(.L_x_38) ;  /* 0x0000000000183947 */ /* 0x000fea0003800000 */
[----:B---34-:R-:W3:Y:S01]  /*10b0*/  LDS R3, [UR8+0x8] ;  /* 0x00000808ff037984 */ /* 0x018ee20008000800 */
[----:B------:R-:W4:Y:S01]  /*10c0*/  LDC.64 R10, c[0x0][0x390] ;  /* 0x0000e400ff0a7b82 */ /* 0x000f220000000a00 */
[----:B--2---:R-:W-:Y:S02]  /*10d0*/  IMAD.MOV.U32 R6, RZ, RZ, 0x70 ;  /* 0x00000070ff067424 */ /* 0x004fe400078e00ff */
[----:B----4-:R2:W-:Y:S03]  /*10e0*/  STS.64 [UR8], R10 ;  /* 0x0000000aff007988 */ /* 0x0105e60008000a08 */
[----:B---3--:R-:W-:-:S05]  /*10f0*/  LOP3.LUT R3, R3, 0x10, R6, 0xd8, !PT ;  /* 0x0000001003037812 */ /* 0x008fca00078ed806 */
[----:B------:R2:W-:Y:S02]  /*1100*/  STS [UR8+0x8], R3 ;  /* 0x00000803ff007988 */ /* 0x0005e40008000808 */
.L_x_38:
[----:B--2---:R-:W-:Y:S05]  /*1110*/  BSYNC.RECONVERGENT B2 ;  /* 0x0000000000027941 */ /* 0x004fea0003800200 */
.L_x_37:
[----:B------:R-:W-:Y:S04]  /*1120*/  BSSY.RECONVERGENT B3, `(.L_x_39) ;  /* 0x0000033000037945 */ /* 0x000fe80003800200 */
[----:B------:R-:W-:Y:S04]  /*1130*/  BSSY.RELIABLE B2, `(.L_x_40) ;  /* 0x000002e000027945 */ /* 0x000fe80003800100 */
[----:B------:R-:W-:Y:S05]  /*1140*/  @P3 BRA `(.L_x_41) ;  /* 0x0000000000243947 */ /* 0x000fea0003800000 */
[----:B---34-:R-:W2:Y:S01]  /*1150*/  LDS R3, [UR8+0x34] ;  /* 0x00003408ff037984 */ /* 0x018ea20008000800 */
[----:B------:R-:W-:-:S05]  /*1160*/  IMAD.MOV.U32 R6, RZ, RZ, 0x3f000000 ;  /* 0x3f000000ff067424 */ /* 0x000fca00078e00ff */
[----:B--2---:R-:W-:-:S05]  /*1170*/  LOP3.LUT R3, R3, 0xff000000, R6, 0xb8, !PT ;  /* 0xff00000003037812 */ /* 0x004fca00078eb806 */
[----:B------:R2:W-:Y:S01]  /*1180*/  STS [UR8+0x34], R3 ;  /* 0x00003403ff007988 */ /* 0x0005e20008000808 */
[----:B------:R-:W-:Y:S05]  /*1190*/  @P3 BRA `(.L_x_42) ;  /* 0x0000000000183947 */ /* 0x000fea0003800000 */
[----:B--2---:R-:W2:Y:S01]  /*11a0*/  LDS R3, [UR8+0x38] ;  /* 0x00003808ff037984 */ /* 0x004ea20008000800 */
[----:B------:R-:W-:-:S05]  /*11b0*/  IMAD.MOV.U32 R6, RZ, RZ, 0x3f ;  /* 0x0000003fff067424 */ /* 0x000fca00078e00ff */
[----:B--2---:R-:W-:-:S05]  /*11c0*/  LOP3.LUT R3, R3, 0xff, R6, 0xb8, !PT ;  /* 0x000000ff03037812 */ /* 0x004fca00078eb806 */
[----:B------:R2:W-:Y:S02]  /*11d0*/  STS [UR8+0x38], R3 ;  /* 0x00003803ff007988 */ /* 0x0005e40008000808 */
.L_x_41:
[----:B------:R-:W-:Y:S05]  /*11e0*/  @P3 BRA `(.L_x_43) ;  /* 0x00000000000c3947 */ /* 0x000fea0003800000 */
[----:B------:R2:W-:Y:S02]  /*11f0*/  STS [UR8+0x20], R4 ;  /* 0x00002004ff007988 */ /* 0x0005e40008000808 */
.L_x_42:
[----:B------:R-:W-:Y:S05]  /*1200*/  @P3 BRA `(.L_x_44) ;  /* 0x0000000000243947 */ /* 0x000fea0003800000 */
[----:B------:R2:W-:Y:S02]  /*1210*/  STS [UR8+0x24], R2 ;  /* 0x00002402ff007988 */ /* 0x0005e40008000808 */
.L_x_43:
[----:B------:R-:W-:Y:S05]  /*1220*/  @P3 BRA `(.L_x_45) ;  /* 0x00000000002c3947 */ /* 0x000fea0003800000 */
[----:B--2---:R-:W2:Y:S01]  /*1230*/  LDS R2, [UR8+0x1c] ;  /* 0x00001c08ff027984 */ /* 0x004ea20008000800 */
[----:B------:R-:W3:Y:S02]  /*1240*/  LDC.64 R6, c[0x0][0x3b8] ;  /* 0x0000ee00ff067b82 */ /* 0x000ee40000000a00 */
[--C-:B---3-5:R-:W-:Y:S02]  /*1250*/  SHF.R.U32.HI R5, RZ, 0x4, R7.reuse ;  /* 0x00000004ff057819 */ /* 0x128fe40000011607 */
[----:B----4-:R-:W-:-:S05]  /*1260*/  SHF.R.U64 R3, R6, 0x4, R7 ;  /* 0x0000000406037819 */ /* 0x010fca0000001207 */
[----:B------:R3:W-:Y:S01]  /*1270*/  STS [UR8+0xc], R3 ;  /* 0x00000c03ff007988 */ /* 0x0007e20008000808 */
[----:B--2---:R-:W-:-:S05]  /*1280*/  LOP3.LUT R2, R2, 0xf, R5, 0xb8, !PT ;  /* 0x0000000f02027812 */ /* 0x004fca00078eb805 */
[----:B------:R3:W-:Y:S02]  /*1290*/  STS [UR8+0x1c], R2 ;  /* 0x00001c02ff007988 */ /* 0x0007e40008000808 */
.L_x_44:
[----:B------:R-:W-:Y:S05]  /*12a0*/  @P3 BRA `(.L_x_46) ;  /* 0x00000000001c3947 */ /* 0x000fea0003800000 */
[----:B---3--:R-:W3:Y:S02]  /*12b0*/  LDS R2, [UR8+0x34] ;  /* 0x00003408ff027984 */ /* 0x008ee40008000800 */
[----:B---3--:R-:W-:-:S05]  /*12c0*/  LOP3.LUT R2, R2, 0x7, RZ, 0xb8, !PT ;  /* 0x0000000702027812 */ /* 0x008fca00078eb8ff */
[----:B------:R3:W-:Y:S02]  /*12d0*/  STS [UR8+0x34], R2 ;  /* 0x00003402ff007988 */ /* 0x0007e40008000808 */
.L_x_45:
[----:B------:R-:W-:Y:S05]  /*12e0*/  @P3 BRA `(.L_x_47) ;  /* 0x00000000001c3947 */ /* 0x000fea0003800000 */
[----:B--23--:R-:W2:Y:S02]  /*12f0*/  LDS R2, [UR8+0x34] ;  /* 0x00003408ff027984 */ /* 0x00cea40008000800 */
[----:B--2---:R-:W-:-:S05]  /*1300*/  LOP3.LUT R2, R2, 0x38, RZ, 0xb8, !PT ;  /* 0x0000003802027812 */ /* 0x004fca00078eb8ff */
[----:B------:R2:W-:Y:S02]  /*1310*/  STS [UR8+0x34], R2 ;  /* 0x00003402ff007988 */ /* 0x0005e40008000808 */
.L_x_46:
[----:B------:R-:W-:Y:S05]  /*1320*/  @P3 BRA `(.L_x_48) ;  /* 0x00000000001c3947 */ /* 0x000fea0003800000 */
[----:B--23--:R-:W2:Y:S02]  /*1330*/  LDS R2, [UR8+0x8] ;  /* 0x00000808ff027984 */ /* 0x00cea40008000800 */
[----:B--2---:R-:W-:-:S05]  /*1340*/  LOP3.LUT R2, R2, 0x780, RZ, 0xb8, !PT ;  /* 0x0000078002027812 */ /* 0x004fca00078eb8ff */
[----:B------:R2:W-:Y:S02]  /*1350*/  STS [UR8+0x8], R2 ;  /* 0x00000802ff007988 */ /* 0x0005e40008000808 */
.L_x_47:
[----:B------:R-:W-:Y:S05]  /*1360*/  @P3 BRA `(.L_x_49) ;  /* 0x0000000000283947 */ /* 0x000fea0003800000 */
[----:B--23--:R-:W2:Y:S02]  /*1370*/  LDS R2, [UR8+0x8] ;  /* 0x00000808ff027984 */ /* 0x00cea40008000800 */
[----:B--2---:R-:W-:-:S05]  /*1380*/  LOP3.LUT R2, R2, 0x1800, RZ, 0xb8, !PT ;  /* 0x0000180002027812 */ /* 0x004fca00078eb8ff */
[----:B------:R2:W-:Y:S02]  /*1390*/  STS [UR8+0x8], R2 ;  /* 0x00000802ff007988 */ /* 0x0005e40008000808 */
.L_x_48:
[----:B------:R-:W-:Y:S05]  /*13a0*/  @P3 BREAK.RELIABLE B2 ;  /* 0x0000000000023942 */ /* 0x000fea0003800100 */
[----:B------:R-:W-:Y:S05]  /*13b0*/  @P3 BRA `(.L_x_50) ;  /* 0x0000000000243947 */ /* 0x000fea0003800000 */
[----:B--23--:R-:W2:Y:S01]  /*13c0*/  LDS R2, [UR8+0x8] ;  /* 0x00000808ff027984 */ /* 0x00cea20008000800 */
[----:B----4-:R-:W-:-:S05]  /*13d0*/  IMAD.MOV.U32 R3, RZ, RZ, 0x6000 ;  /* 0x00006000ff037424 */ /* 0x010fca00078e00ff */
[----:B--2---:R-:W-:-:S04]  /*13e0*/  LOP3.LUT R2, R2, 0x4000, R3, 0xd8, !PT ;  /* 0x0000400002027812 */ /* 0x004fc800078ed803 */
[----:B------:R-:W-:-:S05]  /*13f0*/  LOP3.LUT R2, R2, 0x400000, RZ, 0xb8, !PT ;  /* 0x0040000002027812 */ /* 0x000fca00078eb8ff */
[----:B------:R2:W-:Y:S02]  /*1400*/  STS [UR8+0x8], R2 ;  /* 0x00000802ff007988 */ /* 0x0005e40008000808 */
.L_x_49:
[----:B------:R-:W-:Y:S05]  /*1410*/  BSYNC.RELIABLE B2 ;  /* 0x0000000000027941 */ /* 0x000fea0003800100 */
.L_x_40:
[----:B--23--:R-:W2:Y:S02]  /*1420*/  @!P3 LDS R2, [UR8+0x8] ;  /* 0x00000808ff02b984 */ /* 0x00cea40008000800 */
[----:B--2---:R-:W-:-:S05]  /*1430*/  @!P3 LOP3.LUT R2, R2, 0x8000, RZ, 0xb8, !PT ;  /* 0x000080000202b812 */ /* 0x004fca00078eb8ff */
[----:B------:R2:W-:Y:S02]  /*1440*/  @!P3 STS [UR8+0x8], R2 ;  /* 0x00000802ff00b988 */ /* 0x0005e40008000808 */
.L_x_50:
[----:B------:R-:W-:Y:S05]  /*1450*/  BSYNC.RECONVERGENT B3 ;  /* 0x0000000000037941 */ /* 0x000fea0003800200 */
.L_x_39:
[----:B------:R-:W-:Y:S05]  /*1460*/  WARPSYNC.ALL ;  /* 0x0000000000007948 */ /* 0x000fea0003800000 */
[----:B------:R-:W-:Y:S01]  /*1470*/  NOP ;  /* 0x0000000000007918 */ /* 0x000fe20000000000 */
[----:B------:R-:W-:-:S04]  /*1480*/  UIADD3 UR4, UPT, UPT, UR4, 0x100, URZ ;  /* 0x0000010004047890 */ /* 0x000fc8000fffe0ff */
[----:B------:R-:W-:-:S04]  /*1490*/  UIADD3 UR20, UP0, UPT, UR4, UR20, URZ ;  /* 0x0000001404147290 */ /* 0x000fc8000ff1e0ff */
[----:B------:R-:W-:Y:S01]  /*14a0*/  ULEA.HI.X.SX32 UR21, UR4, UR21, 0x1, UP0 ;  /* 0x0000001504157291 */ /* 0x000fe200080f0eff */
[----:B------:R-:W-:Y:S11]  /*14b0*/  @P0 BRA `(.L_x_51) ;  /* 0x0000000000300947 */ /* 0x000ff60003800000 */
[----:B--23--:R-:W2:Y:S01]  /*14c0*/  S2R R2, SR_LANEID ;  /* 0x0000000000027919 */ /* 0x00cea20000000000 */
[----:B------:R-:W-:Y:S05]  /*14d0*/  WARPSYNC.ALL ;  /* 0x0000000000007948 */ /* 0x000fea0003800000 */
[----:B------:R-:W-:Y:S01]  /*14e0*/  NOP ;  /* 0x0000000000007918 */ /* 0x000fe20000000000 */
[----:B--2---:R-:W-:-:S05]  /*14f0*/  IMAD.SHL.U32 R4, R2, 0x4, RZ ;  /* 0x0000000402047824 */ /* 0x004fca00078e00ff */
[----:B-----5:R-:W2:Y:S01]  /*1500*/  LDS R5, [R4+UR8] ;  /* 0x0000000804057984 */ /* 0x020ea20008000800 */
[----:B------:R-:W-:-:S05]  /*1510*/  IADD3 R2, P1, PT, R4, UR20, RZ ;  /* 0x0000001404027c10 */ /* 0x000fca000ff3e0ff */
[----:B----4-:R-:W-:-:S05]  /*1520*/  IMAD.X R3, RZ, RZ, UR21, P1 ;  /* 0x00000015ff037e24 */ /* 0x010fca00088e06ff */
[----:B--2---:R2:W3:Y:S01]  /*1530*/  ATOMG.E.EXCH.STRONG.GPU PT, RZ, [R2], R5 ;  /* 0x0000000502ff73a8 */ /* 0x0044e200041ee100 */
[----:B------:R-:W-:-:S04]  /*1540*/  DEPBAR {5,4,3,2,1,0} ;  /* 0x0000003f0000791a */ /* 0x000fc80000000000 */
[----:B------:R-:W4:Y:S02]  /*1550*/  CCTL.E.C.LDCU.IV.DEEP [UR20] ;  /* 0x0000000014007540 */ /* 0x000f240009c08000 */
[----:B----4-:R2:W-:Y:S01]  /*1560*/  UTMACCTL.IV [UR20] ;  /* 0x00000000140079b9 */ /* 0x0105e20008000000 */
[----:B------:R-:W-:Y:S01]  /*1570*/  NOP ;  /* 0x0000000000007918 */ /* 0x000fe20000000000 */
.L_x_51:
[----:B------:R-:W-:Y:S05]  /*1580*/  @P0 BRA `(.L_x_52) ;  /* 0x00000000000c0947 */ /* 0x000fea0003800000 */
[----:B------:R0:W-:Y:S01]  /*1590*/  UTMACMDFLUSH ;  /* 0x00000000000079b7 */ /* 0x0001e20000000000 */
[----:B------:R-:W-:Y:S05]  /*15a0*/  @P0 BRA `(.L_x_52) ;  /* 0x0000000000040947 */ /* 0x000fea0003800000 */
[----:B------:R-:W-:-:S04]  /*15b0*/  DEPBAR.LE SB0, 0x0 ;  /* 0x000080000000791a */ /* 0x000fc80000000000 */
.L_x_52:
[----:B------:R-:W-:Y:S05]  /*15c0*/  WARPSYNC.ALL ;  /* 0x0000000000007948 */ /* 0x000fea0003800000 */
[----:B------:R-:W-:Y:S01]  /*15d0*/  NOP ;  /* 0x0000000000007918 */ /* 0x000fe20000000000 */
[----:B---3--:R-:W-:Y:S01]  /*15e0*/  BAR.SYNC.DEFER_BLOCKING 0x0 ;  /* 0x0000000000007b1d */ /* 0x008fe20000010000 */
[----:B--2---:R-:W-:Y:S01]  /*15f0*/  SHF.R.U32.HI R2, RZ, 0x5, R0 ;  /* 0x00000005ff027819 */ /* 0x004fe20000011600 */
[----:B------:R-:W-:-:S03]  /*1600*/  UIADD3 UR12, UPT, UPT, UR8, 0xc020, URZ ;  /* 0x0000c020080c7890 */ /* 0x000fc6000fffe0ff */
[----:B------:R-:W-:Y:S01]  /*1610*/  R2UR UR22, R2 ;  /* 0x00000000021672ca */ /* 0x000fe200000e0000 */
[----:B------:R-:W-:Y:S01]  /*1620*/  VOTEU.ALL UP0, P3 ;  /* 0x0000000000ff7886 */ /* 0x000fe20001800000 */
[----:B------:R-:W-:Y:S01]  /*1630*/  UMOV UR4, 0x1 ;  /* 0x0000000100047882 */ /* 0x000fe20000000000 */
[----:B------:R-:W-:Y:S01]  /*1640*/  VOTEU.ALL UP1, P3 ;  /* 0x0000000000ff7886 */ /* 0x000fe20001820000 */
[----:B------:R-:W-:Y:S02]  /*1650*/  BSSY.RECONVERGENT B3, `(.L_x_53) ;  /* 0x0000018000037945 */ /* 0x000fe40003800200 */
[----:B------:R-:W-:-:S04]  /*1660*/  @!UP0 UIADD3 UR10, UPT, UPT, -UR4, 0x100000, URZ ;  /* 0x00100000040a8890 */ /* 0x000fc8000fffe1ff */
[----:B------:R-:W-:Y:S02]  /*1670*/  @!UP0 USHF.L.U32 UR11, UR10, 0xb, URZ ;  /* 0x0000000b0a0b8899 */ /* 0x000fe400080006ff */
[----:B------:R-:W-:Y:S02]  /*1680*/  @!UP0 USHF.L.U32 UR10, UR10, 0x1, URZ ;  /* 0x000000010a0a8899 */ /* 0x000fe400080006ff */
[----:B------:R-:W-:-:S04]  /*1690*/  @!UP0 UIADD3 UR4, UPT, UPT, -UR4, 0x100000, URZ ;  /* 0x0010000004048890 */ /* 0x000fc8000fffe1ff */
[----:B------:R-:W-:Y:S02]  /*16a0*/  @!UP0 USHF.L.U32 UR5, UR4, 0xb, URZ ;  /* 0x0000000b04058899 */ /* 0x000fe400080006ff */
[----:B------:R-:W-:Y:S01]  /*16b0*/  @!UP0 USHF.L.U32 UR4, UR4, 0x1, URZ ;  /* 0x0000000104048899 */ /* 0x000fe200080006ff */
[----:B------:R-:W-:Y:S01]  /*16c0*/  VOTEU.ALL UP0, P3 ;  /* 0x0000000000ff7886 */ /* 0x000fe20001800000 */
[----:B------:R-:W2:Y:S04]  /*16d0*/  FENCE.VIEW.ASYNC.S ;  /* 0x00000000000073c6 */ /* 0x000ea80000000000 */
[----:B--2---:R2:W3:Y:S06]  /*16e0*/  @!UP0 SYNCS.EXCH.64 URZ, [UR8+0xc000], UR10 ;  /* 0x00c0000a08ff85b2 */ /* 0x0044ec0008000100 */
[----:B------:R2:W3:Y:S02]  /*16f0*/  @!UP1 SYNCS.EXCH.64 URZ, [UR8+0xc020], UR4 ;  /* 0x00c0200408ff95b2 */ /* 0x0004e40008000100 */
[----:B---3--:R-:W-:Y:S06]  /*1700*/  BAR.SYNC.DEFER_BLOCKING 0x0 ;  /* 0x0000000000007b1d */ /* 0x008fec0000010000 */
[----:B------:R-:W-:Y:S05]  /*1710*/  @P3 BRA `(.L_x_54) ;  /* 0x00000000002c3947 */ /* 0x000fea0003800000 */
[----:B--2---:R-:W-:Y:S02]  /*1720*/  UMOV UR4, 0x1 ;  /* 0x0000000100047882 */ /* 0x004fe40000000000 */
[----:B------:R-:W-:-:S04]  /*1730*/  UIADD3 UR10, UPT, UPT, -UR4, 0x100000, URZ ;  /* 0x00100000040a7890 */ /* 0x000fc8000fffe1ff */
[----:B------:R-:W-:Y:S02]  /*1740*/  USHF.L.U32 UR11, UR10, 0xb, URZ ;  /* 0x0000000b0a0b7899 */ /* 0x000fe400080006ff */
[----:B------:R-:W-:Y:S02]  /*1750*/  USHF.L.U32 UR10, UR10, 0x1, URZ ;  /* 0x000000010a0a7899 */ /* 0x000fe400080006ff */
[----:B------:R-:W-:-:S04]  /*1760*/  UIADD3 UR4, UPT, UPT, -UR4, 0x100000, URZ ;  /* 0x0010000004047890 */ /* 0x000fc8000fffe1ff */
[----:B------:R-:W-:Y:S02]  /*1770*/  USHF.L.U32 UR5, UR4, 0xb, URZ ;  /* 0x0000000b04057899 */ /* 0x000fe400080006ff */
[----:B------:R-:W-:Y:S01]  /*1780*/  USHF.L.U32 UR4, UR4, 0x1, URZ ;  /* 0x0000000104047899 */ /* 0x000fe200080006ff */
[----:B------:R-:W2:Y:S03]  /*1790*/  FENCE.VIEW.ASYNC.S ;  /* 0x00000000000073c6 */ /* 0x000ea60000000000 */
[----:B--2---:R3:W2:Y:S08]  /*17a0*/  SYNCS.EXCH.64 URZ, [UR8+0xc008], UR10 ;  /* 0x00c0080a08ff75b2 */ /* 0x0046b00008000100 */
[----:B------:R3:W4:Y:S02]  /*17b0*/  SYNCS.EXCH.64 URZ, [UR8+0xc028], UR4 ;  /* 0x00c0280408ff75b2 */ /* 0x0007240008000100 */
[----:B---3--:R-:W-:Y:S01]  /*17c0*/  NOP ;  /* 0x0000000000007918 */ /* 0x008fe20000000000 */
.L_x_54:
[----:B--2---:R-:W-:Y:S05]  /*17d0*/  BSYNC.RECONVERGENT B3 ;  /* 0x0000000000037941 */ /* 0x004fea0003800200 */
.L_x_53:
[----:B----4-:R-:W-:Y:S01]  /*17e0*/  BAR.SYNC.DEFER_BLOCKING 0x0 ;  /* 0x0000000000007b1d */ /* 0x010fe20000010000 */
[----:B------:R-:W-:Y:S01]  /*17f0*/  USHF.L.U32 UR15, UR7, 0x6, URZ ;  /* 0x00000006070f7899 */ /* 0x000fe200080006ff */
[----:B------:R-:W-:Y:S01]  /*1800*/  ISETP.GE.AND P0, PT, R8, 0x1, PT ;  /* 0x000000010800780c */ /* 0x000fe20003f06270 */
[----:B------:R-:W-:-:S03]  /*1810*/  USHF.L.U32 UR18, UR9, 0x6, URZ ;  /* 0x0000000609127899 */ /* 0x000fc600080006ff */
[----:B------:R-:W-:Y:S04]  /*1820*/  BSSY.RECONVERGENT B3, `(.L_x_55) ;  /* 0x000000d000037945 */ /* 0x000fe80003800200 */
[----:B------:R-:W-:Y:S05]  /*1830*/  @P3 BRA `(.L_x_56) ;  /* 0x00000000002c3947 */ /* 0x000fea0003800000 */
[----:B------:R-:W-:Y:S02]  /*1840*/  UMOV UR4, 0x1 ;  /* 0x0000000100047882 */ /* 0x000fe40000000000 */
[----:B------:R-:W-:-:S04]  /*1850*/  UIADD3 UR10, UPT, UPT, -UR4, 0x100000, URZ ;  /* 0x00100000040a7890 */ /* 0x000fc8000fffe1ff */
[----:B------:R-:W-:Y:S02]  /*1860*/  USHF.L.U32 UR11, UR10, 0xb, URZ ;  /* 0x0000000b0a0b7899 */ /* 0x000fe400080006ff */
[----:B------:R-:W-:Y:S02]  /*1870*/  USHF.L.U32 UR10, UR10, 0x1, URZ ;  /* 0x000000010a0a7899 */ /* 0x000fe400080006ff */
[----:B------:R-:W-:-:S04]  /*1880*/  UIADD3 UR4, UPT, UPT, -UR4, 0x100000, URZ ;  /* 0x0010000004047890 */ /* 0x000fc8000fffe1ff */
[----:B------:R-:W-:Y:S02]  /*1890*/  USHF.L.U32 UR5, UR4, 0xb, URZ ;  /* 0x0000000b04057899 */ /* 0x000fe400080006ff */
[----:B------:R-:W-:Y:S01]  /*18a0*/  USHF.L.U32 UR4, UR4, 0x1, URZ ;  /* 0x0000000104047899 */ /* 0x000fe200080006ff */
[----:B------:R-:W2:Y:S03]  /*18b0*/  FENCE.VIEW.ASYNC.S ;  /* 0x00000000000073c6 */ /* 0x000ea60000000000 */
[----:B--2---:R2:W3:Y:S08]  /*18c0*/  SYNCS.EXCH.64 URZ, [UR8+0xc010], UR10 ;  /* 0x00c0100a08ff75b2 */ /* 0x0044f00008000100 */
[----:B------:R2:W4:Y:S01]  /*18d0*/  SYNCS.EXCH.64 URZ, [UR8+0xc030], UR4 ;  /* 0x00c0300408ff75b2 */ /* 0x0005220008000100 */
[----:B------:R-:W-:Y:S01]  /*18e0*/  NOP ;  /* 0x0000000000007918 */ /* 0x000fe20000000000 */
.L_x_56:
[----:B--2---:R-:W-:Y:S05]  /*18f0*/  BSYNC.RECONVERGENT B3 ;  /* 0x0000000000037941 */ /* 0x004fea0003800200 */
.L_x_55:
[----:B------:R-:W-:Y:S05]  /*1900*/  @!P0 BRA `(.L_x_57) ;  /* 0x0000000800708947 */ /* 0x000fea0003800000 */
[----:B---34-:R-:W-:Y:S01]  /*1910*/  BAR.SYNC.DEFER_BLOCKING 0x0 ;  /* 0x0000000000007b1d */ /* 0x018fe20000010000 */
[----:B------:R-:W-:Y:S01]  /*1920*/  @!P3 IMAD.MOV.U32 R2, RZ, RZ, 0x4000 ;  /* 0x00004000ff02b424 */ /* 0x000fe200078e00ff */
[----:B------:R-:W-:Y:S02]  /*1930*/  ELECT P1, URZ, PT ;  /* 0x0000000000ff782f */ /* 0x000fe40003820000 */
[----:B------:R-:W-:Y:S02]  /*1940*/  ELECT P0, URZ, PT ;  /* 0x0000000000ff782f */ /* 0x000fe40003800000 */
[C---:B------:R-:W-:Y:S01]  /*1950*/  ISETP.LT.U32.AND P1, PT, R36.reuse, 0x20, P1 ;  /* 0x000000202400780c */ /* 0x040fe20000f21070 */
[----:B------:R-:W-:Y:S01]  /*1960*/  UMOV UR11, UR15 ;  /* 0x0000000f000b7c82 */ /* 0x000fe20008000000 */
[----:B------:R-:W-:Y:S01]  /*1970*/  ISETP.LT.U32.AND P0, PT, R36, 0x20, P0 ;  /* 0x000000202400780c */ /* 0x000fe20000701070 */
[----:B------:R-:W-:-:S10]  /*1980*/  UIADD3 UR16, UPT, UPT, UR8, 0x6000, URZ ;  /* 0x0000600008107890 */ /* 0x000fd4000fffe0ff */
[----:B------:R-:W-:Y:S01]  /*1990*/  VOTEU.ANY UP0, P1 ;  /* 0x0000000000ff7886 */ /* 0x000fe20000800100 */
[----:B------:R-:W-:Y:S01]  /*19a0*/  VOTEU.ANY UP2, P1 ;  /* 0x0000000000ff7886 */ /* 0x000fe20000840100 */
[----:B------:R-:W-:Y:S01]  /*19b0*/  VOTEU.ANY UP1, P0 ;  /* 0x0000000000ff7886 */ /* 0x000fe20000020100 */
[----:B------:R-:W-:Y:S01]  /*19c0*/  VOTEU.ANY UP3, P0 ;  /* 0x0000000000ff7886 */ /* 0x000fe20000060100 */
[----:B------:R2:W-:Y:S01]  /*19d0*/  @!P3 SYNCS.ARRIVE.TRANS64 RZ, [UR8+0xc000], R2 ;  /* 0x00c00002ffffb9a7 */ /* 0x0005e20008000008 */
[----:B------:R3:W-:Y:S06]  /*19e0*/  MEMBAR.ALL.CTA ;  /* 0x0000000000007992 */ /* 0x0007ec0000008000 */
[----:B---3--:R-:W3:Y:S01]  /*19f0*/  FENCE.VIEW.ASYNC.S ;  /* 0x00000000000073c6 */ /* 0x008ee20000000000 */
[----:B------:R-:W-:Y:S01]  /*1a00*/  @UP0 UIADD3 UR9, UPT, UPT, UR8, 0xc000, URZ ;  /* 0x0000c00008090890 */ /* 0x000fe2000fffe0ff */
[----:B------:R-:W-:Y:S01]  /*1a10*/  @UP0 UMOV UR10, URZ ;  /* 0x000000ff000a0c82 */ /* 0x000fe20008000000 */
[----:B------:R-:W-:Y:S01]  /*1a20*/  @UP1 UIADD3 UR17, UPT, UPT, UR8, 0xc000, URZ ;  /* 0x0000c00008111890 */ /* 0x000fe2000fffe0ff */
[----:B------:R-:W-:Y:S01]  /*1a30*/  @UP1 UMOV UR19, URZ ;  /* 0x000000ff00131c82 */ /* 0x000fe20008000000 */
[----:B------:R-:W-:Y:S01]  /*1a40*/  UISETP.NE.U32.AND UP0, UPT, UR22, URZ, UPT ;  /* 0x000000ff1600728c */ /* 0x000fe2000bf05070 */
[----:B---3--:R-:W-:Y:S06]  /*1a50*/  BAR.SYNC.DEFER_BLOCKING 0x0 ;  /* 0x0000000000007b1d */ /* 0x008fec0000010000 */
[----:B------:R2:W-:Y:S02]  /*1a60*/  @UP2 UTMALDG.2D [UR8], [UR24] ;  /* 0x00000008180025b4 */ /* 0x0005e40008008000 */
[----:B------:R-:W-:Y:S06]  /*1a70*/  BAR.SYNC.DEFER_BLOCKING 0x0 ;  /* 0x0000000000007b1d */ /* 0x000fec0000010000 */
[----:B------:R2:W-:Y:S02]  /*1a80*/  @UP3 UTMALDG.2D [UR16], [UR26] ;  /* 0x000000101a0035b4 */ /* 0x0005e40008008000 */
[----:B------:R-:W-:Y:S06]  /*1a90*/  BAR.SYNC.DEFER_BLOCKING 0x0 ;  /* 0x0000000000007b1d */ /* 0x000fec0000010000 */
[----:B------:R-:W3:Y:S02]  /*1aa0*/  SYNCS.PHASECHK.TRANS64.TRYWAIT P0, [UR8+0xc000], RZ ;  /* 0x00c000ffff0075a7 */ /* 0x000ee40008001108 */
[----:B--23--:R-:W-:Y:S05]  /*1ab0*/  @!P0 BRA `(.L_x_58) ;  /* 0x0000000c00b48947 */ /* 0x00cfea0003800000 */
.L_x_74:
[----:B------:R-:W-:Y:S05]  /*1ac0*/  BRA.U UP0, `(.L_x_59) ;  /* 0x0000000100747547 */ /* 0x000fea000b800000 */
[----:B------:R-:W-:Y:S02]  /*1ad0*/  USHF.R.U32.HI UR6, URZ, 0x4, UR8 ;  /* 0x00000004ff067899 */ /* 0x000fe40008011608 */
[----:B------:R-:W-:Y:S02]  /*1ae0*/  USHF.R.U32.HI UR10, URZ, 0x4, UR16 ;  /* 0x00000004ff0a7899 */ /* 0x000fe40008011610 */
[----:B------:R-:W-:Y:S02]  /*1af0*/  USGXT.U32 UR6, UR6, 0xe ;  /* 0x0000000e0606789a */ /* 0x000fe40008000000 */
[----:B------:R-:W-:Y:S02]  /*1b00*/  USGXT.U32 UR10, UR10, 0xe ;  /* 0x0000000e0a0a789a */ /* 0x000fe40008000000 */
[----:B------:R-:W-:Y:S02]  /*1b10*/  UIADD3 UR34, UP0, UPT, UR6, 0x2, URZ ;  /* 0x0000000206227890 */ /* 0x000fe4000ff1e0ff */
[----:B------:R-:W-:Y:S01]  /*1b20*/  UIADD3 UR32, UP1, UPT, UR10, 0x80, URZ ;  /* 0x000000800a207890 */ /* 0x000fe2000ff3e0ff */
[----:B------:R-:W-:Y:S01]  /*1b30*/  UMOV UR4, URZ ;  /* 0x000000ff00047c82 */ /* 0x000fe20008000000 */
[----:B------:R-:W-:Y:S01]  /*1b40*/  UMOV UR5, URZ ;  /* 0x000000ff00057c82 */ /* 0x000fe20008000000 */
[----:B------:R-:W-:-:S02]  /*1b50*/  UIADD3.X UR35, UPT, UPT, UR4, 0x40004040, URZ, UP0, !UPT ;  /* 0x4000404004237890 */ /* 0x000fc400087fe4ff */
[----:B------:R-:W-:Y:S02]  /*1b60*/  UIADD3.X UR33, UPT, UPT, UR5, -0x7fffbfe0, URZ, UP1, !UPT ;  /* 0x8000402005217890 */ /* 0x000fe40008ffe4ff */
[----:B------:R-:W-:Y:S02]  /*1b70*/  UIADD3.64 UR4, UPT, UPT, UR34, 0x2, URZ ;  /* 0x0000000222047897 */ /* 0x000fe4000fffe0ff */
[----:B------:R-:W-:Y:S02]  /*1b80*/  UIADD3.64 UR16, UPT, UPT, UR32, 0x80, URZ ;  /* 0x0000008020107897 */ /* 0x000fe4000fffe0ff */
[----:B------:R-:W-:Y:S02]  /*1b90*/  UIADD3.64 UR28, UPT, UPT, UR34, 0x4, URZ ;  /* 0x00000004221c7897 */ /* 0x000fe4000fffe0ff */
[----:B------:R-:W-:Y:S01]  /*1ba0*/  UIADD3.64 UR30, UPT, UPT, UR32, 0x100, URZ ;  /* 0x00000100201e7897 */ /* 0x000fe2000fffe0ff */
[----:B------:R-:W-:Y:S01]  /*1bb0*/  UMOV UR36, 0x0 ;  /* 0x0000000000247882 */ /* 0x000fe20000000000 */
[----:B------:R-:W-:Y:S01]  /*1bc0*/  UMOV UR37, 0x4110010 ;  /* 0x0411001000257882 */ /* 0x000fe20000000000 */
[----:B------:R-:W-:Y:S01]  /*1bd0*/  UMOV UR7, 0x40004040 ;  /* 0x4000404000077882 */ /* 0x000fe20000000000 */
[----:B------:R-:W-:Y:S01]  /*1be0*/  UMOV UR11, 0x80004020 ;  /* 0x80004020000b7882 */ /* 0x000fe20000000000 */
[----:B------:R-:W-:Y:S01]  /*1bf0*/  UMOV UR38, 0x0 ;  /* 0x0000000000267882 */ /* 0x000fe20000000000 */
[----:B------:R-:W-:Y:S01]  /*1c00*/  UMOV UR39, 0x4110010 ;  /* 0x0411001000277882 */ /* 0x000fe20000000000 */
[----:B------:R-:W-:Y:S01]  /*1c10*/  UMOV UR40, 0x0 ;  /* 0x0000000000287882 */ /* 0x000fe20000000000 */
[----:B------:R-:W-:Y:S01]  /*1c20*/  UMOV UR41, 0x4110010 ;  /* 0x0411001000297882 */ /* 0x000fe20000000000 */
[----:B------:R2:W-:Y:S01]  /*1c30*/  UTCQMMA gdesc[UR6], gdesc[UR10], tmem[UR23], tmem[UR36], idesc[UR37], !UPT ;  /* 0x00ff240a060075ea */ /* 0x0005e2000f800317 */
[----:B------:R-:W-:Y:S01]  /*1c40*/  UMOV UR42, 0x0 ;  /* 0x00000000002a7882 */ /* 0x000fe20000000000 */
[----:B------:R-:W-:Y:S01]  /*1c50*/  UMOV UR43, 0x4110010 ;  /* 0x04110010002b7882 */ /* 0x000fe20000000000 */
[----:B------:R2:W-:Y:S01]  /*1c60*/  UTCQMMA gdesc[UR34], gdesc[UR32], tmem[UR23], tmem[UR38], idesc[UR39], UPT ;  /* 0x00ff2620220075ea */ /* 0x0005e2000b800317 */
[----:B------:R2:W-:Y:S01]  /*1c70*/  UTCQMMA gdesc[UR4], gdesc[UR16], tmem[UR23], tmem[UR40], idesc[UR41], UPT ;  /* 0x00ff2810040075ea */ /* 0x0005e2000b800317 */
[----:B------:R2:W-:Y:S01]  /*1c80*/  UTCQMMA gdesc[UR28], gdesc[UR30], tmem[UR23], tmem[UR42], idesc[UR43], UPT ;  /* 0x00ff2a1e1c0075ea */ /* 0x0005e2000b800317 */
[----:B------:R-:W-:Y:S01]  /*1c90*/  NOP ;  /* 0x0000000000007918 */ /* 0x000fe20000000000 */
.L_x_59:
[----:B------:R-:W-:Y:S01]  /*1ca0*/  ELECT P0, URZ, PT ;  /* 0x0000000000ff782f */ /* 0x000fe20003800000 */
[----:B--2---:R-:W-:Y:S01]  /*1cb0*/  UMOV UR4, UR12 ;  /* 0x0000000c00047c82 */ /* 0x004fe20008000000 */
[----:B------:R-:W-:Y:S02]  /*1cc0*/  UMOV UR5, URZ ;  /* 0x000000ff00057c82 */ /* 0x000fe40008000000 */
[----:B------:R-:W-:-:S13]  /*1cd0*/  ISETP.LT.U32.AND P0, PT, R36, 0x20, P0 ;  /* 0x000000202400780c */ /* 0x000fda0000701070 */
[----:B------:R-:W-:Y:S01]  /*1ce0*/  VOTEU.ANY UP0, P0 ;  /* 0x0000000000ff7886 */ /* 0x000fe20000000100 */
[----:B------:R-:W-:Y:S01]  /*1cf0*/  VOTEU.ANY UP1, P0 ;  /* 0x0000000000ff7886 */ /* 0x000fe20000020100 */
[----:B------:R-:W-:-:S03]  /*1d00*/  ISETP.GE.U32.AND P0, PT, R8, 0x81, PT ;  /* 0x000000810800780c */ /* 0x000fc60003f06070 */
[----:B------:R-:W-:Y:S02]  /*1d10*/  @UP0 UMOV UR4, UR4 ;  /* 0x0000000400040c82 */ /* 0x000fe40008000000 */
[----:B------:R2:W-:Y:S01]  /*1d20*/  @UP1 UTCBAR [UR4], URZ ;  /* 0x000000ff040013e9 */ /* 0x0005e200080000ff */
[----:B------:R-:W-:Y:S06]  /*1d30*/  BAR.SYNC.DEFER_BLOCKING 0x0 ;  /* 0x0000000000007b1d */ /* 0x000fec0000010000 */
[----:B------:R-:W3:Y:S02]  /*1d40*/  SYNCS.PHASECHK.TRANS64.TRYWAIT P1, [UR8+0xc020], RZ ;  /* 0x00c020ffff0075a7 */ /* 0x000ee40008021108 */
[----:B--23--:R-:W-:Y:S05]  /*1d50*/  @!P1 BRA `(.L_x_60) ;  /* 0x0000000c00189947 */ /* 0x00cfea0003800000 */
.L_x_75:
[----:B------:R-:W-:Y:S01]  /*1d60*/  UMOV UR4, URZ ;  /* 0x000000ff00047c82 */ /* 0x000fe20008000000 */
[----:B------:R-:W-:Y:S05]  /*1d70*/  @!P0 BRA `(.L_x_57) ;  /* 0x0000000400548947 */ /* 0x000fea0003800000 */
[----:B------:R-:W2:Y:S01]  /*1d80*/  LDCU UR29, c[0x0][0x3a0] ;  /* 0x00007400ff1d77ac */ /* 0x000ea20008000800 */
[----:B------:R-:W-:Y:S01]  /*1d90*/  UMOV UR9, 0x1 ;  /* 0x0000000100097882 */ /* 0x000fe20000000000 */
[----:B------:R-:W-:-:S05]  /*1da0*/  UMOV UR14, 0x80 ;  /* 0x00000080000e7882 */ /* 0x000fca0000000000 */
.L_x_64:
[----:B------:R-:W-:Y:S01]  /*1db0*/  BAR.SYNC.DEFER_BLOCKING 0x0 ;  /* 0x0000000000007b1d */ /* 0x000fe20000010000 */
[----:B------:R-:W-:Y:S01]  /*1dc0*/  ULEA UR28, UR9, UR8, 0x3 ;  /* 0x00000008091c7291 */ /* 0x000fe2000f8e18ff */
[----:B------:R-:W-:Y:S01]  /*1dd0*/  @!P3 IMAD.MOV.U32 R2, RZ, RZ, 0x4000 ;  /* 0x00004000ff02b424 */ /* 0x000fe200078e00ff */
[----:B------:R-:W-:Y:S01]  /*1de0*/  ELECT P1, URZ, PT ;  /* 0x0000000000ff782f */ /* 0x000fe20003820000 */
[----:B------:R-:W-:-:S03]  /*1df0*/  ULEA UR12, UR9, UR8, 0xd ;  /* 0x00000008090c7291 */ /* 0x000fc6000f8e68ff */
[----:B------:R-:W-:Y:S02]  /*1e00*/  ISETP.LT.U32.AND P1, PT, R36, 0x20, P1 ;  /* 0x000000202400780c */ /* 0x000fe40000f21070 */
[----:B------:R-:W-:Y:S01]  /*1e10*/  ELECT P0, URZ, PT ;  /* 0x0000000000ff782f */ /* 0x000fe20003800000 */
[----:B------:R-:W-:-:S03]  /*1e20*/  UIADD3 UR16, UPT, UPT, UR12, 0x6000, URZ ;  /* 0x000060000c107890 */ /* 0x000fc6000fffe0ff */
[----:B------:R-:W-:Y:S01]  /*1e30*/  ISETP.LT.U32.AND P0, PT, R36, 0x20, P0 ;  /* 0x000000202400780c */ /* 0x000fe20000701070 */
[----:B------:R-:W-:Y:S01]  /*1e40*/  UMOV UR19, UR14 ;  /* 0x0000000e00137c82 */ /* 0x000fe20008000000 */
[----:B------:R-:W-:-:S05]  /*1e50*/  USHF.L.U32 UR5, UR4, 0x1f, URZ ;  /* 0x0000001f04057899 */ /* 0x000fca00080006ff */
[----:B------:R-:W-:Y:S01]  /*1e60*/  VOTEU.ANY UP0, P1 ;  /* 0x0000000000ff7886 */ /* 0x000fe20000800100 */
[----:B------:R3:W-:Y:S01]  /*1e70*/  @!P3 SYNCS.ARRIVE.TRANS64 RZ, [UR28+0xc000], R2 ;  /* 0x00c00002ffffb9a7 */ /* 0x0007e2000800001c */
[----:B------:R4:W-:Y:S06]  /*1e80*/  MEMBAR.ALL.CTA ;  /* 0x0000000000007992 */ /* 0x0009ec0000008000 */
[----:B----4-:R-:W4:Y:S01]  /*1e90*/  FENCE.VIEW.ASYNC.S ;  /* 0x00000000000073c6 */ /* 0x010f220000000000 */
[----:B------:R-:W-:Y:S01]  /*1ea0*/  @UP0 UIADD3 UR13, UPT, UPT, UR28, 0xc000, URZ ;  /* 0x0000c0001c0d0890 */ /* 0x000fe2000fffe0ff */
[----:B----4-:R-:W-:Y:S01]  /*1eb0*/  VOTEU.ANY UP0, P1 ;  /* 0x0000000000ff7886 */ /* 0x010fe20000800100 */
[----:B------:R-:W-:Y:S01]  /*1ec0*/  VOTEU.ANY UP1, P0 ;  /* 0x0000000000ff7886 */ /* 0x000fe20000020100 */
[----:B---3--:R-:W-:-:S04]  /*1ed0*/  IMAD.U32 R2, RZ, RZ, UR5 ;  /* 0x00000005ff027e24 */ /* 0x008fc8000f8e00ff */
[----:B------:R-:W-:Y:S01]  /*1ee0*/  @UP1 UIADD3 UR17, UPT, UPT, UR28, 0xc000, URZ ;  /* 0x0000c0001c111890 */ /* 0x000fe2000fffe0ff */
[----:B------:R-:W-:Y:S01]  /*1ef0*/  VOTEU.ANY UP1, P0 ;  /* 0x0000000000ff7886 */ /* 0x000fe20000020100 */
[----:B------:R-:W-:Y:S06]  /*1f00*/  BAR.SYNC.DEFER_BLOCKING 0x0 ;  /* 0x0000000000007b1d */ /* 0x000fec0000010000 */
[----:B------:R3:W-:Y:S01]  /*1f10*/  @UP0 UTMALDG.2D [UR12], [UR24] ;  /* 0x0000000c180005b4 */ /* 0x0007e20008008000 */
[----:B------:R-:W-:Y:S01]  /*1f20*/  UISETP.NE.U32.AND UP0, UPT, UR22, URZ, UPT ;  /* 0x000000ff1600728c */ /* 0x000fe2000bf05070 */
[----:B------:R-:W-:Y:S06]  /*1f30*/  BAR.SYNC.DEFER_BLOCKING 0x0 ;  /* 0x0000000000007b1d */ /* 0x000fec0000010000 */
[----:B------:R3:W-:Y:S02]  /*1f40*/  @UP1 UTMALDG.2D [UR16], [UR26] ;  /* 0x000000101a0015b4 */ /* 0x0007e40008008000 */
[----:B------:R-:W-:Y:S06]  /*1f50*/  BAR.SYNC.DEFER_BLOCKING 0x0 ;  /* 0x0000000000007b1d */ /* 0x000fec0000010000 */
[----:B------:R-:W4:Y:S02]  /*1f60*/  SYNCS.PHASECHK.TRANS64.TRYWAIT P0, [UR28+0xc000], R2 ;  /* 0x00c00002ff0075a7 */ /* 0x000f24000800111c */
[----:B---34-:R-:W-:Y:S05]  /*1f70*/  @!P0 BRA `(.L_x_61) ;  /* 0x00000008009c8947 */ /* 0x018fea0003800000 */
.L_x_76:
        /* <DEDUP_REMOVED lines=11> */
[----:B------:R-:W-:Y:S02]  /*2030*/  UIADD3 UR6, UP0, UPT, UR16, 0x2, URZ ;  /* 0x0000000210067890 */ /* 0x000fe4000ff1e0ff */
[----:B------:R-:W-:Y:S02]  /*2040*/  UIADD3 UR32, UP1, UPT, UR30, 0x80, URZ ;  /* 0x000000801e207890 */ /* 0x000fe4000ff3e0ff */
[----:B------:R-:W-:Y:S02]  /*2050*/  UIADD3 UR34, UP2, UPT, UR16, 0x4, URZ ;  /* 0x0000000410227890 */ /* 0x000fe4000ff5e0ff */
[----:B------:R-:W-:Y:S02]  /*2060*/  UIADD3 UR36, UP3, UPT, UR30, 0x100, URZ ;  /* 0x000001001e247890 */ /* 0x000fe4000ff7e0ff */
[----:B------:R-:W-:-:S02]  /*2070*/  UIADD3.X UR7, UPT, UPT, UR17, URZ, URZ, UP0, !UPT ;  /* 0x000000ff11077290 */ /* 0x000fc400087fe4ff */
[----:B------:R-:W-:Y:S02]  /*2080*/  UIADD3.X UR33, UPT, UPT, UR31, URZ, URZ, UP1, !UPT ;  /* 0x000000ff1f217290 */ /* 0x000fe40008ffe4ff */
[----:B------:R-:W-:Y:S02]  /*2090*/  UIADD3.X UR35, UPT, UPT, UR17, URZ, URZ, UP2, !UPT ;  /* 0x000000ff11237290 */ /* 0x000fe400097fe4ff */
[----:B------:R-:W-:Y:S01]  /*20a0*/  UIADD3.X UR37, UPT, UPT, UR31, URZ, URZ, UP3, !UPT ;  /* 0x000000ff1f257290 */ /* 0x000fe20009ffe4ff */
        /* <DEDUP_REMOVED lines=8> */
[----:B------:R3:W-:Y:S01]  /*2130*/  UTCQMMA gdesc[UR10], gdesc[UR12], tmem[UR23], tmem[UR38], idesc[UR39], UPT ;  /* 0x00ff260c0a0075ea */ /* 0x0007e2000b800317 */
[----:B------:R-:W-:Y:S01]  /*2140*/  UMOV UR44, 0x0 ;  /* 0x00000000002c7882 */ /* 0x000fe20000000000 */
[----:B------:R-:W-:Y:S01]  /*2150*/  UMOV UR45, 0x4110010 ;  /* 0x04110010002d7882 */ /* 0x000fe20000000000 */
[----:B------:R3:W-:Y:S01]  /*2160*/  UTCQMMA gdesc[UR16], gdesc[UR30], tmem[UR23], tmem[UR40], idesc[UR41], UPT ;  /* 0x00ff281e100075ea */ /* 0x0007e2000b800317 */
[----:B------:R3:W-:Y:S01]  /*2170*/  UTCQMMA gdesc[UR6], gdesc[UR32], tmem[UR23], tmem[UR42], idesc[UR43], UPT ;  /* 0x00ff2a20060075ea */ /* 0x0007e2000b800317 */
[----:B------:R3:W-:Y:S01]  /*2180*/  UTCQMMA gdesc[UR34], gdesc[UR36], tmem[UR23], tmem[UR44], idesc[UR45], UPT ;  /* 0x00ff2c24220075ea */ /* 0x0007e2000b800317 */
[----:B------:R-:W-:Y:S01]  /*2190*/  NOP ;  /* 0x0000000000007918 */ /* 0x000fe20000000000 */
.L_x_62:
[----:B------:R-:W-:Y:S01]  /*21a0*/  ELECT P0, URZ, PT ;  /* 0x0000000000ff782f */ /* 0x000fe20003800000 */
[----:B---3--:R-:W-:-:S03]  /*21b0*/  UIADD3 UR6, UPT, UPT, UR28, 0xc020, URZ ;  /* 0x0000c0201c067890 */ /* 0x008fc6000fffe0ff */
[----:B------:R-:W-:Y:S01]  /*21c0*/  ISETP.LT.U32.AND P0, PT, R36, 0x20, P0 ;  /* 0x000000202400780c */ /* 0x000fe20000701070 */
[----:B------:R-:W-:-:S12]  /*21d0*/  UMOV UR7, URZ ;  /* 0x000000ff00077c82 */ /* 0x000fd80008000000 */
[----:B------:R-:W-:Y:S01]  /*21e0*/  VOTEU.ANY UP0, P0 ;  /* 0x0000000000ff7886 */ /* 0x000fe20000000100 */
[----:B------:R-:W-:-:S04]  /*21f0*/  VOTEU.ANY UP1, P0 ;  /* 0x0000000000ff7886 */ /* 0x000fc80000020100 */
[----:B------:R-:W-:Y:S02]  /*2200*/  @UP0 UMOV UR6, UR6 ;  /* 0x0000000600060c82 */ /* 0x000fe40008000000 */
[----:B------:R3:W-:Y:S01]  /*2210*/  @UP1 UTCBAR [UR6], URZ ;  /* 0x000000ff060013e9 */ /* 0x0007e200080000ff */
[----:B------:R-:W-:Y:S06]  /*2220*/  BAR.SYNC.DEFER_BLOCKING 0x0 ;  /* 0x0000000000007b1d */ /* 0x000fec0000010000 */
[----:B------:R-:W4:Y:S02]  /*2230*/  SYNCS.PHASECHK.TRANS64.TRYWAIT P0, [UR28+0xc020], R2 ;  /* 0x00c02002ff0075a7 */ /* 0x000f24000800111c */
[----:B---34-:R-:W-:Y:S05]  /*2240*/  @!P0 BRA `(.L_x_63) ;  /* 0x0000000400f48947 */ /* 0x018fea0003800000 */
.L_x_77:
[----:B------:R-:W-:Y:S02]  /*2250*/  UIADD3 UR9, UPT, UPT, UR9, 0x1, URZ ;  /* 0x0000000109097890 */ /* 0x000fe4000fffe0ff */
[----:B------:R-:W-:Y:S02]  /*2260*/  UIADD3 UR14, UPT, UPT, UR14, 0x80, URZ ;  /* 0x000000800e0e7890 */ /* 0x000fe4000fffe0ff */
[----:B------:R-:W-:-:S04]  /*2270*/  UISETP.NE.U32.AND UP0, UPT, UR9, 0x3, UPT ;  /* 0x000000030900788c */ /* 0x000fc8000bf05070 */
[----:B------:R-:W-:Y:S02]  /*2280*/  USEL UR5, URZ, 0x1, UP0 ;  /* 0x00000001ff057887 */ /* 0x000fe40008000000 */
[----:B------:R-:W-:Y:S02]  /*2290*/  USEL UR9, UR9, URZ, UP0 ;  /* 0x000000ff09097287 */ /* 0x000fe40008000000 */
[----:B--2---:R-:W-:Y:S02]  /*22a0*/  UISETP.GE.AND UP0, UPT, UR14, UR29, UPT ;  /* 0x0000001d0e00728c */ /* 0x004fe4000bf06270 */
[----:B------:R-:W-:-:S07]  /*22b0*/  ULOP3.LUT UR4, UR4, UR5, URZ, 0x3c, !UPT ;  /* 0x0000000504047292 */ /* 0x000fce000f8e3cff */
[----:B------:R-:W-:Y:S05]  /*22c0*/  BRA.U !UP0, `(.L_x_64) ;  /* 0xfffffff908b87547 */ /* 0x000fea000b83ffff */
.L_x_57:
[----:B---34-:R-:W-:Y:S01]  /*22d0*/  BAR.SYNC.DEFER_BLOCKING 0x0 ;  /* 0x0000000000007b1d */ /* 0x018fe20000010000 */
[----:B------:R-:W-:-:S05]  /*22e0*/  IMAD.SHL.U32 R2, R0, 0x20, RZ ;  /* 0x0000002000027824 */ /* 0x000fca00078e00ff */
[----:B------:R-:W-:Y:S04]  /*22f0*/  BSSY.RECONVERGENT B3, `(.L_x_65) ;  /* 0x0000004000037945 */ /* 0x000fe80003800200 */
[----:B------:R-:W-:Y:S05]  /*2300*/  @P3 BRA `(.L_x_66) ;  /* 0x0000000000083947 */ /* 0x000fea0003800000 */
[----:B------:R-:W2:Y:S02]  /*2310*/  SYNCS.CCTL.IV [UR8+0xc000] ;  /* 0x00c00000ff0079b1 */ /* 0x000ea40008000008 */
[----:B--2---:R-:W2:Y:S02]  /*2320*/  SYNCS.CCTL.IV [UR8+0xc020] ;  /* 0x00c02000ff0079b1 */ /* 0x004ea40008000008 */
.L_x_66:
[----:B------:R-:W-:Y:S05]  /*2330*/  BSYNC.RECONVERGENT B3 ;  /* 0x0000000000037941 */ /* 0x000fea0003800200 */
.L_x_65:
[----:B--2---:R-:W-:Y:S06]  /*2340*/  BAR.SYNC.DEFER_BLOCKING 0x0 ;  /* 0x0000000000007b1d */ /* 0x004fec0000010000 */
[----:B------:R-:W-:Y:S04]  /*2350*/  BSSY.RECONVERGENT B3, `(.L_x_67) ;  /* 0x0000004000037945 */ /* 0x000fe80003800200 */
[----:B------:R-:W-:Y:S05]  /*2360*/  @P3 BRA `(.L_x_68) ;  /* 0x0000000000083947 */ /* 0x000fea0003800000 */
[----:B------:R-:W2:Y:S02]  /*2370*/  SYNCS.CCTL.IV [UR8+0xc008] ;  /* 0x00c00800ff0079b1 */ /* 0x000ea40008000008 */
[----:B--2---:R-:W2:Y:S02]  /*2380*/  SYNCS.CCTL.IV [UR8+0xc028] ;  /* 0x00c02800ff0079b1 */ /* 0x004ea40008000008 */
.L_x_68:
[----:B------:R-:W-:Y:S05]  /*2390*/  BSYNC.RECONVERGENT B3 ;  /* 0x0000000000037941 */ /* 0x000fea0003800200 */
.L_x_67:
[----:B--2---:R-:W-:Y:S06]  /*23a0*/  BAR.SYNC.DEFER_BLOCKING 0x0 ;  /* 0x0000000000007b1d */ /* 0x004fec0000010000 */
[----:B------:R-:W-:Y:S04]  /*23b0*/  BSSY.RECONVERGENT B3, `(.L_x_69) ;  /* 0x0000004000037945 */ /* 0x000fe80003800200 */
[----:B------:R-:W-:Y:S05]  /*23c0*/  @P3 BRA `(.L_x_70) ;  /* 0x0000000000083947 */ /* 0x000fea0003800000 */
[----:B------:R-:W2:Y:S02]  /*23d0*/  SYNCS.CCTL.IV [UR8+0xc010] ;  /* 0x00c01000ff0079b1 */ /* 0x000ea40008000008 */
[----:B--2---:R-:W2:Y:S02]  /*23e0*/  SYNCS.CCTL.IV [UR8+0xc030] ;  /* 0x00c03000ff0079b1 */ /* 0x004ea40008000008 */
.L_x_70:
[----:B------:R-:W-:Y:S05]  /*23f0*/  BSYNC.RECONVERGENT B3 ;  /* 0x0000000000037941 */ /* 0x000fea0003800200 */
.L_x_69:
[----:B------:R-:W-:Y:S01]  /*2400*/  USHF.L.U32 UR22, UR22, 0x15, URZ ;  /* 0x0000001516167899 */ /* 0x000fe200080006ff */
[----:B------:R-:W-:Y:S01]  /*2410*/  IMAD.SHL.U32 R3, R0, 0x8, RZ ;  /* 0x0000000800037824 */ /* 0x000fe200078e00ff */
[----:B------:R-:W-:Y:S01]  /*2420*/  LOP3.LUT R2, R2, 0xc00, RZ, 0xc0, !PT ;  /* 0x00000c0002027812 */ /* 0x000fe200078ec0ff */
[C---:B------:R-:W-:Y:S01]  /*2430*/  IMAD.SHL.U32 R4, R0.reuse, 0x2, RZ ;  /* 0x0000000200047824 */ /* 0x040fe200078e00ff */
[----:B------:R-:W-:Y:S01]  /*2440*/  ULOP3.LUT UR22, UR22, 0x600000, URZ, 0xc0, !UPT ;  /* 0x0060000016167892 */ /* 0x000fe2000f8ec0ff */
[----:B------:R-:W-:Y:S01]  /*2450*/  IMAD.SHL.U32 R0, R0, 0x40, RZ ;  /* 0x0000004000007824 */ /* 0x000fe200078e00ff */
[----:B------:R-:W-:Y:S02]  /*2460*/  LOP3.LUT R3, R2, 0x30, R3, 0xf8, !PT ;  /* 0x0000003002037812 */ /* 0x000fe400078ef803 */
[----:B------:R-:W-:Y:S01]  /*2470*/  ELECT P0, URZ, PT ;  /* 0x0000000000ff782f */ /* 0x000fe20003800000 */
[----:B------:R-:W-:Y:S01]  /*2480*/  UIADD3 UR22, UPT, UPT, UR23, UR22, URZ ;  /* 0x0000001617167290 */ /* 0x000fe2000fffe0ff */
[----:B------:R-:W-:Y:S01]  /*2490*/  LOP3.LUT R3, R3, 0x20, R4, 0x78, !PT ;  /* 0x0000002003037812 */ /* 0x000fe200078e7804 */
[----:B------:R-:W-:Y:S01]  /*24a0*/  UMOV UR9, UR18 ;  /* 0x0000001200097c82 */ /* 0x000fe20008000000 */
[----:B------:R-:W-:Y:S01]  /*24b0*/  ISETP.LT.U32.AND P0, PT, R36, 0x20, P0 ;  /* 0x000000202400780c */ /* 0x000fe20000701070 */
[----:B------:R-:W-:Y:S01]  /*24c0*/  UMOV UR10, UR15 ;  /* 0x0000000f000a7c82 */ /* 0x000fe20008000000 */
[----:B------:R-:W-:-:S04]  /*24d0*/  LOP3.LUT R0, R3, 0x3c0, R0, 0xf8, !PT ;  /* 0x000003c003007812 */ /* 0x000fc800078ef800 */
[----:B-----5:R-:W-:Y:S01]  /*24e0*/  LDTM.16dp32bit_t0_t15.x32 R4, tmem[UR22] ;  /* 0x00000016000479ee */ /* 0x020fe20008a80000 */
[----:B------:R-:W3:Y:S01]  /*24f0*/  LDTM.16dp32bit_t16_t31.x32 R4, tmem[UR22+0x20] ;  /* 0x00002016000479ee */ /* 0x000ee20008aa0000 */
[----:B------:R-:W-:Y:S01]  /*2500*/  LOP3.LUT R2, R0, 0x10, RZ, 0x3c, !PT ;  /* 0x0000001000027812 */ /* 0x000fe200078e3cff */
[----:B------:R-:W-:-:S04]  /*2510*/  NOP ;  /* 0x0000000000007918 */ /* 0x000fc80000000000 */
[----:B---3--:R-:W-:Y:S01]  /*2520*/  VOTEU.ANY UP1, P0 ;  /* 0x0000000000ff7886 */ /* 0x008fe20000020100 */
[----:B------:R-:W-:Y:S01]  /*2530*/  VOTEU.ANY UP0, P0 ;  /* 0x0000000000ff7886 */ /* 0x000fe20000000100 */
[----:B------:R-:W-:Y:S02]  /*2540*/  F2FP.SATFINITE.E4M3.F32.PACK_AB_MERGE_C R6, R7, R6, RZ ;  /* 0x000000060706723e */ /* 0x000fe400048070ff */
[----:B------:R-:W-:Y:S02]  /*2550*/  F2FP.SATFINITE.E4M3.F32.PACK_AB_MERGE_C R10, R11, R10, RZ ;  /* 0x0000000a0b0a723e */ /* 0x000fe400048070ff */
[----:B------:R-:W-:Y:S02]  /*2560*/  F2FP.SATFINITE.E4M3.F32.PACK_AB_MERGE_C R14, R15, R14, RZ ;  /* 0x0000000e0f0e723e */ /* 0x000fe400048070ff */
[----:B------:R-:W-:Y:S02]  /*2570*/  F2FP.SATFINITE.E4M3.F32.PACK_AB_MERGE_C R7, R19, R18, RZ ;  /* 0x000000121307723e */ /* 0x000fe400048070ff */
[----:B------:R-:W-:-:S02]  /*2580*/  F2FP.SATFINITE.E4M3.F32.PACK_AB_MERGE_C R22, R23, R22, RZ ;  /* 0x000000161716723e */ /* 0x000fc400048070ff */
[----:B------:R-:W-:Y:S02]  /*2590*/  F2FP.SATFINITE.E4M3.F32.PACK_AB_MERGE_C R26, R27, R26, RZ ;  /* 0x0000001a1b1a723e */ /* 0x000fe400048070ff */
[----:B------:R-:W-:Y:S02]  /*25a0*/  F2FP.SATFINITE.E4M3.F32.PACK_AB_MERGE_C R30, R31, R30, RZ ;  /* 0x0000001e1f1e723e */ /* 0x000fe400048070ff */
[----:B------:R-:W-:Y:S02]  /*25b0*/  F2FP.SATFINITE.E4M3.F32.PACK_AB_MERGE_C R34, R35, R34, RZ ;  /* 0x000000222322723e */ /* 0x000fe400048070ff */
[----:B------:R-:W-:Y:S02]  /*25c0*/  F2FP.SATFINITE.E4M3.F32.PACK_AB_MERGE_C R4, R5, R4, R6 ;  /* 0x000000040504723e */ /* 0x000fe40004807006 */
[----:B------:R-:W-:Y:S02]  /*25d0*/  F2FP.SATFINITE.E4M3.F32.PACK_AB_MERGE_C R5, R9, R8, R10 ;  /* 0x000000080905723e */ /* 0x000fe4000480700a */
[----:B------:R-:W-:-:S02]  /*25e0*/  F2FP.SATFINITE.E4M3.F32.PACK_AB_MERGE_C R6, R13, R12, R14 ;  /* 0x0000000c0d06723e */ /* 0x000fc4000480700e */
[----:B------:R-:W-:Y:S02]  /*25f0*/  F2FP.SATFINITE.E4M3.F32.PACK_AB_MERGE_C R7, R17, R16, R7 ;  /* 0x000000101107723e */ /* 0x000fe40004807007 */
[----:B------:R-:W-:Y:S02]  /*2600*/  F2FP.SATFINITE.E4M3.F32.PACK_AB_MERGE_C R20, R21, R20, R22 ;  /* 0x000000141514723e */ /* 0x000fe40004807016 */
[----:B------:R-:W-:Y:S01]  /*2610*/  F2FP.SATFINITE.E4M3.F32.PACK_AB_MERGE_C R21, R25, R24, R26 ;  /* 0x000000181915723e */ /* 0x000fe2000480701a */
[----:B--2---:R2:W-:Y:S01]  /*2620*/  STS.128 [R0+UR8], R4 ;  /* 0x0000000400007988 */ /* 0x0045e20008000c08 */
[----:B------:R-:W-:Y:S02]  /*2630*/  F2FP.SATFINITE.E4M3.F32.PACK_AB_MERGE_C R22, R29, R28, R30 ;  /* 0x0000001c1d16723e */ /* 0x000fe4000480701e */
[----:B------:R-:W-:-:S05]  /*2640*/  F2FP.SATFINITE.E4M3.F32.PACK_AB_MERGE_C R23, R33, R32, R34 ;  /* 0x000000202117723e */ /* 0x000fca0004807022 */
[----:B------:R2:W-:Y:S01]  /*2650*/  STS.128 [R2+UR8], R20 ;  /* 0x0000001402007988 */ /* 0x0005e20008000c08 */
[----:B------:R3:W-:Y:S06]  /*2660*/  MEMBAR.ALL.CTA ;  /* 0x0000000000007992 */ /* 0x0007ec0000008000 */
[----:B---3--:R-:W3:Y:S02]  /*2670*/  FENCE.VIEW.ASYNC.S ;  /* 0x00000000000073c6 */ /* 0x008ee40000000000 */
[----:B---3--:R-:W-:Y:S06]  /*2680*/  BAR.SYNC.DEFER_BLOCKING 0x0 ;  /* 0x0000000000007b1d */ /* 0x008fec0000010000 */
[----:B------:R2:W-:Y:S01]  /*2690*/  @UP1 UTMASTG.2D [UR8], [UR20] ;  /* 0x00000008140013b5 */ /* 0x0005e20008008000 */
[----:B------:R0:W-:Y:S01]  /*26a0*/  UTMACMDFLUSH ;  /* 0x00000000000079b7 */ /* 0x0001e20000000000 */
[----:B------:R-:W-:-:S04]  /*26b0*/  DEPBAR.LE SB0, 0x0 ;  /* 0x000080000000791a */ /* 0x000fc80000000000 */
[----:B------:R-:W-:Y:S08]  /*26c0*/  BAR.SYNC.DEFER_BLOCKING 0x0 ;  /* 0x0000000000007b1d */ /* 0x000ff00000010000 */
[----:B------:R-:W-:Y:S06]  /*26d0*/  BAR.SYNC.DEFER_BLOCKING 0x0 ;  /* 0x0000000000007b1d */ /* 0x000fec0000010000 */
[----:B--2---:R-:W-:Y:S05]  /*26e0*/  @P2 BRA `(.L_x_71) ;  /* 0x0000000000a02947 */ /* 0x004fea0003800000 */
[----:B------:R-:W2:Y:S01]  /*26f0*/  S2UR UR5, SR_CgaCtaId ;  /* 0x00000000000579c3 */ /* 0x000ea20000008800 */
[----:B------:R-:W-:Y:S01]  /*2700*/  NOP ;  /* 0x0000000000007918 */ /* 0x000fe20000000000 */
[----:B------:R-:W-:Y:S01]  /*2710*/  UMOV UR4, 0x50 ;  /* 0x0000005000047882 */ /* 0x000fe20000000000 */
[----:B------:R-:W-:Y:S02]  /*2720*/  IMAD.U32 R0, RZ, RZ, UR23 ;  /* 0x00000017ff007e24 */ /* 0x000fe4000f8e00ff */
[----:B------:R-:W-:Y:S02]  /*2730*/  IMAD.MOV.U32 R3, RZ, RZ, 0x3 ;  /* 0x00000003ff037424 */ /* 0x000fe400078e00ff */
[----:B------:R-:W-:Y:S01]  /*2740*/  IMAD.MOV.U32 R7, RZ, RZ, 0x1 ;  /* 0x00000001ff077424 */ /* 0x000fe200078e00ff */
[----:B------:R-:W-:-:S04]  /*2750*/  LOP3.LUT R0, R0, 0xffff, RZ, 0xc0, !PT ;  /* 0x0000ffff00007812 */ /* 0x000fc800078ec0ff */
[----:B------:R-:W-:-:S05]  /*2760*/  SHF.R.U32.HI R0, RZ, 0x5, R0 ;  /* 0x00000005ff007819 */ /* 0x000fca0000011600 */
[----:B------:R-:W-:Y:S01]  /*2770*/  VIADD R2, R0, 0x10 ;  /* 0x0000001000027836 */ /* 0x000fe20000000000 */
[----:B------:R-:W-:Y:S01]  /*2780*/  SHF.L.U32 R0, R3, R0, RZ ;  /* 0x0000000003007219 */ /* 0x000fe200000006ff */
[----:B--2---:R-:W-:-:S03]  /*2790*/  ULEA UR6, UR5, UR4, 0x18 ;  /* 0x0000000405067291 */ /* 0x004fc6000f8ec0ff */
[----:B------:R-:W-:-:S04]  /*27a0*/  SHF.L.U32 R3, R7, R2, RZ ;  /* 0x0000000207037219 */ /* 0x000fc800000006ff */
[----:B------:R-:W-:Y:S02]  /*27b0*/  LOP3.LUT R0, R3, R0, RZ, 0xfc, !PT ;  /* 0x0000000003007212 */ /* 0x000fe400078efcff */
[----:B------:R-:W2:Y:S02]  /*27c0*/  LDS R5, [UR6] ;  /* 0x00000006ff057984 */ /* 0x000ea40008000800 */
[C---:B------:R-:W-:Y:S02]  /*27d0*/  LOP3.LUT R2, R0.reuse, 0xffff, RZ, 0xc0, !PT ;  /* 0x0000ffff00027812 */ /* 0x040fe400078ec0ff */
[----:B--2---:R-:W-:-:S04]  /*27e0*/  LOP3.LUT R3, R0, 0xffff, R5, 0x80, !PT ;  /* 0x0000ffff00037812 */ /* 0x004fc800078e8005 */
[----:B------:R-:W-:-:S13]  /*27f0*/  ISETP.NE.AND P0, PT, R3, R2, PT ;  /* 0x000000020300720c */ /* 0x000fda0003f05270 */
[----:B------:R-:W-:Y:S05]  /*2800*/  @P0 BRA `(.L_x_72) ;  /* 0x0000000000500947 */ /* 0x000fea0003800000 */
[----:B------:R-:W-:Y:S02]  /*2810*/  SHF.R.U32.HI R5, RZ, 0x10, R5 ;  /* 0x00000010ff057819 */ /* 0x000fe40000011605 */
[----:B------:R-:W-:-:S04]  /*2820*/  SHF.R.U32.HI R2, RZ, 0x10, R0 ;  /* 0x00000010ff027819 */ /* 0x000fc80000011600 */
[----:B------:R-:W-:-:S04]  /*2830*/  LOP3.LUT R5, R5, R2, RZ, 0xc0, !PT ;  /* 0x0000000205057212 */ /* 0x000fc800078ec0ff */
[----:B------:R-:W-:-:S13]  /*2840*/  ISETP.NE.AND P0, PT, R5, R2, PT ;  /* 0x000000020500720c */ /* 0x000fda0003f05270 */
[----:B------:R-:W-:Y:S05]  /*2850*/  @P0 BRA `(.L_x_73) ;  /* 0x0000000000300947 */ /* 0x000fea0003800000 */
[----:B------:R-:W-:Y:S01]  /*2860*/  R2UR UR4, R0 ;  /* 0x00000000000472ca */ /* 0x000fe200000e0000 */
[----:B------:R-:W-:Y:S01]  /*2870*/  VOTEU.ANY UR5, UPT, PT ;  /* 0x0000000000057886 */ /* 0x000fe200038e0100 */
[----:B------:R-:W2:Y:S01]  /*2880*/  S2R R0, SR_LANEID ;  /* 0x0000000000007919 */ /* 0x000ea20000000000 */
[----:B------:R-:W-:-:S10]  /*2890*/  UFLO.U32 UR5, UR5 ;  /* 0x00000005000572bd */ /* 0x000fd400080e0000 */
[----:B------:R-:W-:-:S06]  /*28a0*/  ULOP3.LUT UR4, URZ, UR4, URZ, 0x33, !UPT ;  /* 0x00000004ff047292 */ /* 0x000fcc000f8e33ff */
[----:B------:R-:W-:-:S04]  /*28b0*/  IMAD.U32 R2, RZ, RZ, UR4 ;  /* 0x00000004ff027e24 */ /* 0x000fc8000f8e00ff */
[----:B------:R-:W3:Y:S02]  /*28c0*/  REDUX UR7, R2 ;  /* 0x00000000020773c4 */ /* 0x000ee40000000000 */
[----:B------:R4:W-:Y:S01]  /*28d0*/  UTCATOMSWS.AND URZ, UR4 ;  /* 0x0000000400ff79e3 */ /* 0x0009e20008000000 */
[----:B--2---:R-:W-:Y:S01]  /*28e0*/  ISETP.EQ.U32.AND P0, PT, R0, UR5, PT ;  /* 0x0000000500007c0c */ /* 0x004fe2000bf02070 */
[----:B---3--:R-:W-:-:S12]  /*28f0*/  IMAD.U32 R0, RZ, RZ, UR7 ;  /* 0x00000007ff007e24 */ /* 0x008fd8000f8e00ff */
[----:B------:R4:W-:Y:S01]  /*2900*/  @P0 ATOMS.AND RZ, [UR6], R0 ;  /* 0x00000000ffff098c */ /* 0x0009e2000a800006 */
[----:B------:R-:W-:Y:S05]  /*2910*/  BRA `(.L_x_71) ;  /* 0x0000000000147947 */ /* 0x000fea0003800000 */
.L_x_73:
[----:B------:R-:W-:-:S07]  /*2920*/  MOV R2, 0x2940 ;  /* 0x0000294000027802 */ /* 0x000fce0000000f00 */
[----:B-1----:R-:W-:Y:S05]  /*2930*/  CALL.REL.NOINC `($__internal_0_$__cuda_sm10x_tcgen05_guardrail_trap_col_being_dealloced_not_returned_by_alloc) ;  /* 0x0000000000447944 */ /* 0x002fea0003c00000 */
[----:B------:R-:W-:Y:S05]  /*2940*/  BRA `(.L_x_71) ;  /* 0x0000000000087947 */ /* 0x000fea0003800000 */
.L_x_72:
[----:B------:R-:W-:-:S07]  /*2950*/  MOV R2, 0x2970 ;  /* 0x0000297000027802 */ /* 0x000fce0000000f00 */
[----:B-1----:R-:W-:Y:S05]  /*2960*/  CALL.REL.NOINC `($__internal_2_$__cuda_sm10x_tcgen05_guardrail_trap_unallocated_columns_being_dealloced) ;  /* 0x0000000000507944 */ /* 0x002fea0003c00000 */
.L_x_71:
[----:B------:R-:W-:Y:S01]  /*2970*/  NOP ;  /* 0x0000000000007918 */ /* 0x000fe20000000000 */
[----:B----4-:R-:W-:Y:S05]  /*2980*/  EXIT ;  /* 0x000000000000794d */ /* 0x010fea0003800000 */
.L_x_58:
[----:B------:R-:W2:Y:S02]  /*2990*/  SYNCS.PHASECHK.TRANS64.TRYWAIT P0, [UR8+0xc000], RZ ;  /* 0x00c000ffff0075a7 */ /* 0x000ea40008001108 */
[----:B--2---:R-:W-:Y:S05]  /*29a0*/  @!P0 BRA `(.L_x_58) ;  /* 0xfffffffc00f88947 */ /* 0x004fea000383ffff */
[----:B------:R-:W-:Y:S05]  /*29b0*/  BRA `(.L_x_74) ;  /* 0xfffffff000407947 */ /* 0x000fea000383ffff */
.L_x_60:
[----:B------:R-:W2:Y:S02]  /*29c0*/  SYNCS.PHASECHK.TRANS64.TRYWAIT P1, [UR8+0xc020], RZ ;  /* 0x00c020ffff0075a7 */ /* 0x000ea40008021108 */
[----:B--2---:R-:W-:Y:S05]  /*29d0*/  @!P1 BRA `(.L_x_60) ;  /* 0xfffffffc00f89947 */ /* 0x004fea000383ffff */
[----:B------:R-:W-:Y:S05]  /*29e0*/  BRA `(.L_x_75) ;  /* 0xfffffff000dc7947 */ /* 0x000fea000383ffff */
.L_x_61:
[----:B------:R-:W3:Y:S02]  /*29f0*/  SYNCS.PHASECHK.TRANS64.TRYWAIT P0, [UR28+0xc000], R2 ;  /* 0x00c00002ff0075a7 */ /* 0x000ee4000800111c */
[----:B---3--:R-:W-:Y:S05]  /*2a00*/  @!P0 BRA `(.L_x_61) ;  /* 0xfffffffc00f88947 */ /* 0x008fea000383ffff */
[----:B------:R-:W-:Y:S05]  /*2a10*/  BRA `(.L_x_76) ;  /* 0xfffffff400587947 */ /* 0x000fea000383ffff */
.L_x_63:
[----:B------:R-:W3:Y:S02]  /*2a20*/  SYNCS.PHASECHK.TRANS64.TRYWAIT P0, [UR28+0xc020], R2 ;  /* 0x00c02002ff0075a7 */ /* 0x000ee4000800111c */
[----:B---3--:R-:W-:Y:S05]  /*2a30*/  @!P0 BRA `(.L_x_63) ;  /* 0xfffffffc00f88947 */ /* 0x008fea000383ffff */
[----:B------:R-:W-:Y:S05]  /*2a40*/  BRA `(.L_x_77) ;  /* 0xfffffff800007947 */ /* 0x000fea000383ffff */
        .weak           $__internal_0_$__cuda_sm10x_tcgen05_guardrail_trap_col_being_dealloced_not_returned_by_alloc
        .type           $__internal_0_$__cuda_sm10x_tcgen05_guardrail_trap_col_being_dealloced_not_returned_by_alloc,@function
        .size           $__internal_0_$__cuda_sm10x_tcgen05_guardrail_trap_col_being_dealloced_not_returned_by_alloc,($__internal_1_$__cuda_sm10x_tcgen05_guardrail_trap_phase_invalid_during_alloc - $__internal_0_$__cuda_sm10x_tcgen05_guardrail_trap_col_being_dealloced_not_returned_by_alloc)
$__internal_0_$__cuda_sm10x_tcgen05_guardrail_trap_col_being_dealloced_not_returned_by_alloc:
[----:B------:R-:W-:Y:S05]  /*2a50*/  BPT.TRAP 0x1 ;  /* 0x000000040000795c */ /* 0x000fea0000300000 */
[----:B------:R-:W-:-:S04]  /*2a60*/  IMAD.MOV.U32 R3, RZ, RZ, 0x0 ;  /* 0x00000000ff037424 */ /* 0x000fc800078e00ff */
[----:B------:R-:W-:Y:S05]  /*2a70*/  RET.REL.NODEC R2 `(gluon_tcgen05) ;  /* 0xffffffd402607950 */ /* 0x000fea0003c3ffff */
        .weak           $__internal_1_$__cuda_sm10x_tcgen05_guardrail_trap_phase_invalid_during_alloc
        .type           $__internal_1_$__cuda_sm10x_tcgen05_guardrail_trap_phase_invalid_during_alloc,@function
        .size           $__internal_1_$__cuda_sm10x_tcgen05_guardrail_trap_phase_invalid_during_alloc,($__internal_2_$__cuda_sm10x_tcgen05_guardrail_trap_unallocated_columns_being_dealloced - $__internal_1_$__cuda_sm10x_tcgen05_guardrail_trap_phase_invalid_during_alloc)
$__internal_1_$__cuda_sm10x_tcgen05_guardrail_trap_phase_invalid_during_alloc:
[----:B------:R-:W-:Y:S05]  /*2a80*/  BPT.TRAP 0x1 ;  /* 0x000000040000795c */ /* 0x000fea0000300000 */
[----:B------:R-:W-:-:S04]  /*2a90*/  IMAD.MOV.U32 R3, RZ, RZ, 0x0 ;  /* 0x00000000ff037424 */ /* 0x000fc800078e00ff */
[----:B------:R-:W-:Y:S05]  /*2aa0*/  RET.REL.NODEC R2 `(gluon_tcgen05) ;  /* 0xffffffd402547950 */ /* 0x000fea0003c3ffff */
        .weak           $__internal_2_$__cuda_sm10x_tcgen05_guardrail_trap_unallocated_columns_being_dealloced
        .type           $__internal_2_$__cuda_sm10x_tcgen05_guardrail_trap_unallocated_columns_being_dealloced,@function
        .size           $__internal_2_$__cuda_sm10x_tcgen05_guardrail_trap_unallocated_columns_being_dealloced,(.L_x_81 - $__internal_2_$__cuda_sm10x_tcgen05_guardrail_trap_unallocated_columns_being_dealloced)
$__internal_2_$__cuda_sm10x_tcgen05_guardrail_trap_unallocated_columns_being_dealloced:
[----:B------:R-:W-:Y:S05]  /*2ab0*/  BPT.TRAP 0x1 ;  /* 0x000000040000795c */ /* 0x000fea0000300000 */
[----:B------:R-:W-:-:S04]  /*2ac0*/  IMAD.MOV.U32 R3, RZ, RZ, 0x0 ;  /* 0x00000000ff037424 */ /* 0x000fc800078e00ff */
[----:B------:R-:W-:Y:S05]  /*2ad0*/  RET.REL.NODEC R2 `(gluon_tcgen05) ;  /* 0xffffffd402487950 */ /* 0x000fea0003c3ffff */
.L_x_78:
[----:B------:R-:W-:-:S00]  /*2ae0*/  BRA `(.L_x_78) ;  /* 0xfffffffc00fc7947 */ /* 0x000fc0000383ffff */
[----:B------:R-:W-:-:S00]  /*2af0*/  NOP ;  /* 0x0000000000007918 */ /* 0x000fc00000000000 */
        /* <DEDUP_REMOVED lines=8> */
.L_x_81:


//--------------------- .nv.shared.gluon_tcgen05  --------------------------
	.section	.nv.shared.gluon_tcgen05,"aw",@nobits
	.sectionflags	@""
	.align	16
	.zero		1024


//--------------------- .nv.shared.reserved.0     --------------------------
	.section	.nv.shared.reserved.0,"aw",@nobits
	.align	8
	.weak		__nv_reservedSMEM_offset_0_alias
	.size		__nv_reservedSMEM_offset_0_alias, 0, 64
	.other		__nv_reservedSMEM_offset_0_alias,@"STO_CUDA_RESERVED_SHARED STV_DEFAULT"
__nv_reservedSMEM_offset_0_alias:
	.zero		0
.nv.shared.reserved.0:
	.zero		64
	.weak		__nv_reservedSMEM_allocation_phase
	.type		__nv_reservedSMEM_allocation_phase,@object
	.size		__nv_reservedSMEM_allocation_phase,(.L_0 - __nv_reservedSMEM_allocation_phase)
__nv_reservedSMEM_allocation_phase:
	.zero		1
.L_0:
	.zero		7
	.weak		__nv_reservedSMEM_devtool_atexit_pc
	.type		__nv_reservedSMEM_devtool_atexit_pc,@object
	.size		__nv_reservedSMEM_devtool_atexit_pc,(__nv_reservedSMEM_allocation_mask - __nv_reservedSMEM_devtool_atexit_pc)
__nv_reservedSMEM_devtool_atexit_pc:
	.zero		8
	.weak		__nv_reservedSMEM_allocation_mask
	.type		__nv_reservedSMEM_allocation_mask,@object
	.size		__nv_reservedSMEM_allocation_mask,(.L_2 - __nv_reservedSMEM_allocation_mask)
__nv_reservedSMEM_allocation_mask:
	.zero		4
.L_2:


//--------------------- .nv.constant0.gluon_tcgen05 --------------------------
	.section	.nv.constant0.gluon_tcgen05,"a",@progbits
	.sectionflags	@""
	.align	4
.nv.constant0.gluon_tcgen05:
	.zero		976


//--------------------- SYMBOLS --------------------------

	.type		.nv.reservedSmem.offset0,@object
	.size		.nv.reservedSmem.offset0,0x4
	.type		.nv.reservedSmem.cap,@object
	.size		.nv.reservedSmem.cap,0x4
